//
// Generated by NVIDIA NVVM Compiler
//
// Compiler Build ID: CL-36424714
// Cuda compilation tools, release 13.0, V13.0.88
// Based on NVVM 20.0.0
//

.version 9.0
.target sm_100
.address_size 64

	// .globl	_ZN3cub18CUB_300001_SM_10006detail11EmptyKernelIvEEvv
.global .align 1 .b8 _ZN30_INTERNAL_2a94d20c_4_k_cu_main4cuda3std3__45__cpo5beginE[1];
.global .align 1 .b8 _ZN30_INTERNAL_2a94d20c_4_k_cu_main4cuda3std3__45__cpo3endE[1];
.global .align 1 .b8 _ZN30_INTERNAL_2a94d20c_4_k_cu_main4cuda3std3__45__cpo6cbeginE[1];
.global .align 1 .b8 _ZN30_INTERNAL_2a94d20c_4_k_cu_main4cuda3std3__45__cpo4cendE[1];
.global .align 1 .b8 _ZN30_INTERNAL_2a94d20c_4_k_cu_main4cuda3std3__45__cpo6rbeginE[1];
.global .align 1 .b8 _ZN30_INTERNAL_2a94d20c_4_k_cu_main4cuda3std3__45__cpo4rendE[1];
.global .align 1 .b8 _ZN30_INTERNAL_2a94d20c_4_k_cu_main4cuda3std3__45__cpo7crbeginE[1];
.global .align 1 .b8 _ZN30_INTERNAL_2a94d20c_4_k_cu_main4cuda3std3__45__cpo5crendE[1];
.global .align 1 .b8 _ZN30_INTERNAL_2a94d20c_4_k_cu_main4cuda3std3__432_GLOBAL__N__2a94d20c_4_k_cu_main6ignoreE[1];
.global .align 1 .b8 _ZN30_INTERNAL_2a94d20c_4_k_cu_main4cuda3std3__419piecewise_constructE[1];
.global .align 1 .b8 _ZN30_INTERNAL_2a94d20c_4_k_cu_main4cuda3std3__48in_placeE[1];
.global .align 1 .b8 _ZN30_INTERNAL_2a94d20c_4_k_cu_main4cuda3std3__420unreachable_sentinelE[1];
.global .align 1 .b8 _ZN30_INTERNAL_2a94d20c_4_k_cu_main4cuda3std3__47nulloptE[1];
.global .align 1 .b8 _ZN30_INTERNAL_2a94d20c_4_k_cu_main4cuda3std3__48unexpectE[1];
.global .align 1 .b8 _ZN30_INTERNAL_2a94d20c_4_k_cu_main4cuda3std6ranges3__45__cpo4swapE[1];
.global .align 1 .b8 _ZN30_INTERNAL_2a94d20c_4_k_cu_main4cuda3std6ranges3__45__cpo9iter_moveE[1];
.global .align 1 .b8 _ZN30_INTERNAL_2a94d20c_4_k_cu_main4cuda3std6ranges3__45__cpo5beginE[1];
.global .align 1 .b8 _ZN30_INTERNAL_2a94d20c_4_k_cu_main4cuda3std6ranges3__45__cpo3endE[1];
.global .align 1 .b8 _ZN30_INTERNAL_2a94d20c_4_k_cu_main4cuda3std6ranges3__45__cpo6cbeginE[1];
.global .align 1 .b8 _ZN30_INTERNAL_2a94d20c_4_k_cu_main4cuda3std6ranges3__45__cpo4cendE[1];
.global .align 1 .b8 _ZN30_INTERNAL_2a94d20c_4_k_cu_main4cuda3std6ranges3__45__cpo7advanceE[1];
.global .align 1 .b8 _ZN30_INTERNAL_2a94d20c_4_k_cu_main4cuda3std6ranges3__45__cpo9iter_swapE[1];
.global .align 1 .b8 _ZN30_INTERNAL_2a94d20c_4_k_cu_main4cuda3std6ranges3__45__cpo4nextE[1];
.global .align 1 .b8 _ZN30_INTERNAL_2a94d20c_4_k_cu_main4cuda3std6ranges3__45__cpo4prevE[1];
.global .align 1 .b8 _ZN30_INTERNAL_2a94d20c_4_k_cu_main4cuda3std6ranges3__45__cpo4dataE[1];
.global .align 1 .b8 _ZN30_INTERNAL_2a94d20c_4_k_cu_main4cuda3std6ranges3__45__cpo5cdataE[1];
.global .align 1 .b8 _ZN30_INTERNAL_2a94d20c_4_k_cu_main4cuda3std6ranges3__45__cpo4sizeE[1];
.global .align 1 .b8 _ZN30_INTERNAL_2a94d20c_4_k_cu_main4cuda3std6ranges3__45__cpo5ssizeE[1];
.global .align 1 .b8 _ZN30_INTERNAL_2a94d20c_4_k_cu_main4cuda3std6ranges3__45__cpo8distanceE[1];
.global .align 1 .b8 _ZN30_INTERNAL_2a94d20c_4_k_cu_main6thrust24THRUST_300001_SM_1000_NS6system6detail10sequential3seqE[1];
.global .align 1 .b8 _ZN30_INTERNAL_2a94d20c_4_k_cu_main6thrust24THRUST_300001_SM_1000_NS8cuda_cub3parE[1];
.global .align 1 .b8 _ZN30_INTERNAL_2a94d20c_4_k_cu_main6thrust24THRUST_300001_SM_1000_NS8cuda_cub10par_nosyncE[1];
.global .align 1 .b8 _ZN30_INTERNAL_2a94d20c_4_k_cu_main6thrust24THRUST_300001_SM_1000_NS12placeholders2_1E[1];
.global .align 1 .b8 _ZN30_INTERNAL_2a94d20c_4_k_cu_main6thrust24THRUST_300001_SM_1000_NS12placeholders2_2E[1];
.global .align 1 .b8 _ZN30_INTERNAL_2a94d20c_4_k_cu_main6thrust24THRUST_300001_SM_1000_NS12placeholders2_3E[1];
.global .align 1 .b8 _ZN30_INTERNAL_2a94d20c_4_k_cu_main6thrust24THRUST_300001_SM_1000_NS12placeholders2_4E[1];
.global .align 1 .b8 _ZN30_INTERNAL_2a94d20c_4_k_cu_main6thrust24THRUST_300001_SM_1000_NS12placeholders2_5E[1];
.global .align 1 .b8 _ZN30_INTERNAL_2a94d20c_4_k_cu_main6thrust24THRUST_300001_SM_1000_NS12placeholders2_6E[1];
.global .align 1 .b8 _ZN30_INTERNAL_2a94d20c_4_k_cu_main6thrust24THRUST_300001_SM_1000_NS12placeholders2_7E[1];
.global .align 1 .b8 _ZN30_INTERNAL_2a94d20c_4_k_cu_main6thrust24THRUST_300001_SM_1000_NS12placeholders2_8E[1];
.global .align 1 .b8 _ZN30_INTERNAL_2a94d20c_4_k_cu_main6thrust24THRUST_300001_SM_1000_NS12placeholders2_9E[1];
.global .align 1 .b8 _ZN30_INTERNAL_2a94d20c_4_k_cu_main6thrust24THRUST_300001_SM_1000_NS12placeholders3_10E[1];
.global .align 1 .b8 _ZN30_INTERNAL_2a94d20c_4_k_cu_main6thrust24THRUST_300001_SM_1000_NS3seqE[1];

.visible .entry _ZN3cub18CUB_300001_SM_10006detail11EmptyKernelIvEEvv()
{


	ret;

}
	// .globl	_ZN3cub18CUB_300001_SM_10006detail8for_each13static_kernelINS2_12policy_hub_t12policy_500_tElN6thrust24THRUST_300001_SM_1000_NS8cuda_cub20__uninitialized_copy7functorINS7_6detail15normal_iteratorINS7_10device_ptrIiEEEENS7_7pointerIiNS8_3tagENS7_11use_defaultESI_EEEEEEvT0_T1_
.visible .entry _ZN3cub18CUB_300001_SM_10006detail8for_each13static_kernelINS2_12policy_hub_t12policy_500_tElN6thrust24THRUST_300001_SM_1000_NS8cuda_cub20__uninitialized_copy7functorINS7_6detail15normal_iteratorINS7_10device_ptrIiEEEENS7_7pointerIiNS8_3tagENS7_11use_defaultESI_EEEEEEvT0_T1_(
	.param .u64 _ZN3cub18CUB_300001_SM_10006detail8for_each13static_kernelINS2_12policy_hub_t12policy_500_tElN6thrust24THRUST_300001_SM_1000_NS8cuda_cub20__uninitialized_copy7functorINS7_6detail15normal_iteratorINS7_10device_ptrIiEEEENS7_7pointerIiNS8_3tagENS7_11use_defaultESI_EEEEEEvT0_T1__param_0,
	.param .align 8 .b8 _ZN3cub18CUB_300001_SM_10006detail8for_each13static_kernelINS2_12policy_hub_t12policy_500_tElN6thrust24THRUST_300001_SM_1000_NS8cuda_cub20__uninitialized_copy7functorINS7_6detail15normal_iteratorINS7_10device_ptrIiEEEENS7_7pointerIiNS8_3tagENS7_11use_defaultESI_EEEEEEvT0_T1__param_1[16]
)
.maxntid 256
{
	.reg .pred 	%p<4>;
	.reg .b32 	%r<10>;
	.reg .b64 	%rd<26>;

	ld.param.u64 	%rd8, [_ZN3cub18CUB_300001_SM_10006detail8for_each13static_kernelINS2_12policy_hub_t12policy_500_tElN6thrust24THRUST_300001_SM_1000_NS8cuda_cub20__uninitialized_copy7functorINS7_6detail15normal_iteratorINS7_10device_ptrIiEEEENS7_7pointerIiNS8_3tagENS7_11use_defaultESI_EEEEEEvT0_T1__param_1+8];
	ld.param.u64 	%rd7, [_ZN3cub18CUB_300001_SM_10006detail8for_each13static_kernelINS2_12policy_hub_t12policy_500_tElN6thrust24THRUST_300001_SM_1000_NS8cuda_cub20__uninitialized_copy7functorINS7_6detail15normal_iteratorINS7_10device_ptrIiEEEENS7_7pointerIiNS8_3tagENS7_11use_defaultESI_EEEEEEvT0_T1__param_1];
	ld.param.u64 	%rd9, [_ZN3cub18CUB_300001_SM_10006detail8for_each13static_kernelINS2_12policy_hub_t12policy_500_tElN6thrust24THRUST_300001_SM_1000_NS8cuda_cub20__uninitialized_copy7functorINS7_6detail15normal_iteratorINS7_10device_ptrIiEEEENS7_7pointerIiNS8_3tagENS7_11use_defaultESI_EEEEEEvT0_T1__param_0];
	mov.u32 	%r1, %ctaid.x;
	mul.wide.u32 	%rd1, %r1, 512;
	sub.s64 	%rd2, %rd9, %rd1;
	setp.lt.s64 	%p1, %rd2, 512;
	@%p1 bra 	$L__BB1_2;
	mov.u32 	%r7, %tid.x;
	cvta.to.global.u64 	%rd19, %rd8;
	cvta.to.global.u64 	%rd20, %rd7;
	cvt.u64.u32 	%rd21, %r7;
	add.s64 	%rd22, %rd1, %rd21;
	shl.b64 	%rd23, %rd22, 2;
	add.s64 	%rd24, %rd20, %rd23;
	add.s64 	%rd25, %rd19, %rd23;
	ld.global.u32 	%r8, [%rd24];
	st.global.u32 	[%rd25], %r8;
	ld.global.u32 	%r9, [%rd24+1024];
	st.global.u32 	[%rd25+1024], %r9;
	bra.uni 	$L__BB1_6;
$L__BB1_2:
	cvta.to.global.u64 	%rd3, %rd7;
	cvta.to.global.u64 	%rd4, %rd8;
	mov.u32 	%r2, %tid.x;
	cvt.s64.s32 	%rd5, %rd2;
	cvt.u64.u32 	%rd6, %r2;
	setp.le.s64 	%p2, %rd5, %rd6;
	@%p2 bra 	$L__BB1_4;
	add.s64 	%rd10, %rd1, %rd6;
	shl.b64 	%rd11, %rd10, 2;
	add.s64 	%rd12, %rd3, %rd11;
	add.s64 	%rd13, %rd4, %rd11;
	ld.global.u32 	%r3, [%rd12];
	st.global.u32 	[%rd13], %r3;
$L__BB1_4:
	cvt.u32.u64 	%r4, %rd6;
	add.s32 	%r5, %r4, 256;
	cvt.u64.u32 	%rd14, %r5;
	setp.le.s64 	%p3, %rd5, %rd14;
	@%p3 bra 	$L__BB1_6;
	add.s64 	%rd15, %rd1, %rd6;
	shl.b64 	%rd16, %rd15, 2;
	add.s64 	%rd17, %rd3, %rd16;
	add.s64 	%rd18, %rd4, %rd16;
	ld.global.u32 	%r6, [%rd17+1024];
	st.global.u32 	[%rd18+1024], %r6;
$L__BB1_6:
	ret;

}
	// .globl	_ZN3cub18CUB_300001_SM_10006detail8for_each13static_kernelINS2_12policy_hub_t12policy_500_tElN6thrust24THRUST_300001_SM_1000_NS8cuda_cub20__uninitialized_copy7functorINS7_20permutation_iteratorINS7_6detail15normal_iteratorINS7_10device_ptrIiEEEENS7_18transform_iteratorIN14repeated_rangeISG_E14repeat_functorENS7_17counting_iteratorIlNS7_11use_defaultESM_SM_EESM_SM_EEEENS7_7pointerIiNS8_3tagESM_SM_EEEEEEvT0_T1_
.visible .entry _ZN3cub18CUB_300001_SM_10006detail8for_each13static_kernelINS2_12policy_hub_t12policy_500_tElN6thrust24THRUST_300001_SM_1000_NS8cuda_cub20__uninitialized_copy7functorINS7_20permutation_iteratorINS7_6detail15normal_iteratorINS7_10device_ptrIiEEEENS7_18transform_iteratorIN14repeated_rangeISG_E14repeat_functorENS7_17counting_iteratorIlNS7_11use_defaultESM_SM_EESM_SM_EEEENS7_7pointerIiNS8_3tagESM_SM_EEEEEEvT0_T1_(
	.param .u64 _ZN3cub18CUB_300001_SM_10006detail8for_each13static_kernelINS2_12policy_hub_t12policy_500_tElN6thrust24THRUST_300001_SM_1000_NS8cuda_cub20__uninitialized_copy7functorINS7_20permutation_iteratorINS7_6detail15normal_iteratorINS7_10device_ptrIiEEEENS7_18transform_iteratorIN14repeated_rangeISG_E14repeat_functorENS7_17counting_iteratorIlNS7_11use_defaultESM_SM_EESM_SM_EEEENS7_7pointerIiNS8_3tagESM_SM_EEEEEEvT0_T1__param_0,
	.param .align 8 .b8 _ZN3cub18CUB_300001_SM_10006detail8for_each13static_kernelINS2_12policy_hub_t12policy_500_tElN6thrust24THRUST_300001_SM_1000_NS8cuda_cub20__uninitialized_copy7functorINS7_20permutation_iteratorINS7_6detail15normal_iteratorINS7_10device_ptrIiEEEENS7_18transform_iteratorIN14repeated_rangeISG_E14repeat_functorENS7_17counting_iteratorIlNS7_11use_defaultESM_SM_EESM_SM_EEEENS7_7pointerIiNS8_3tagESM_SM_EEEEEEvT0_T1__param_1[32]
)
.maxntid 256
{
	.reg .pred 	%p<8>;
	.reg .b32 	%r<22>;
	.reg .b64 	%rd<65>;

	ld.param.u64 	%rd36, [_ZN3cub18CUB_300001_SM_10006detail8for_each13static_kernelINS2_12policy_hub_t12policy_500_tElN6thrust24THRUST_300001_SM_1000_NS8cuda_cub20__uninitialized_copy7functorINS7_20permutation_iteratorINS7_6detail15normal_iteratorINS7_10device_ptrIiEEEENS7_18transform_iteratorIN14repeated_rangeISG_E14repeat_functorENS7_17counting_iteratorIlNS7_11use_defaultESM_SM_EESM_SM_EEEENS7_7pointerIiNS8_3tagESM_SM_EEEEEEvT0_T1__param_1+24];
	ld.param.u64 	%rd35, [_ZN3cub18CUB_300001_SM_10006detail8for_each13static_kernelINS2_12policy_hub_t12policy_500_tElN6thrust24THRUST_300001_SM_1000_NS8cuda_cub20__uninitialized_copy7functorINS7_20permutation_iteratorINS7_6detail15normal_iteratorINS7_10device_ptrIiEEEENS7_18transform_iteratorIN14repeated_rangeISG_E14repeat_functorENS7_17counting_iteratorIlNS7_11use_defaultESM_SM_EESM_SM_EEEENS7_7pointerIiNS8_3tagESM_SM_EEEEEEvT0_T1__param_1+16];
	ld.param.u64 	%rd34, [_ZN3cub18CUB_300001_SM_10006detail8for_each13static_kernelINS2_12policy_hub_t12policy_500_tElN6thrust24THRUST_300001_SM_1000_NS8cuda_cub20__uninitialized_copy7functorINS7_20permutation_iteratorINS7_6detail15normal_iteratorINS7_10device_ptrIiEEEENS7_18transform_iteratorIN14repeated_rangeISG_E14repeat_functorENS7_17counting_iteratorIlNS7_11use_defaultESM_SM_EESM_SM_EEEENS7_7pointerIiNS8_3tagESM_SM_EEEEEEvT0_T1__param_1+8];
	ld.param.u64 	%rd33, [_ZN3cub18CUB_300001_SM_10006detail8for_each13static_kernelINS2_12policy_hub_t12policy_500_tElN6thrust24THRUST_300001_SM_1000_NS8cuda_cub20__uninitialized_copy7functorINS7_20permutation_iteratorINS7_6detail15normal_iteratorINS7_10device_ptrIiEEEENS7_18transform_iteratorIN14repeated_rangeISG_E14repeat_functorENS7_17counting_iteratorIlNS7_11use_defaultESM_SM_EESM_SM_EEEENS7_7pointerIiNS8_3tagESM_SM_EEEEEEvT0_T1__param_1];
	ld.param.u64 	%rd37, [_ZN3cub18CUB_300001_SM_10006detail8for_each13static_kernelINS2_12policy_hub_t12policy_500_tElN6thrust24THRUST_300001_SM_1000_NS8cuda_cub20__uninitialized_copy7functorINS7_20permutation_iteratorINS7_6detail15normal_iteratorINS7_10device_ptrIiEEEENS7_18transform_iteratorIN14repeated_rangeISG_E14repeat_functorENS7_17counting_iteratorIlNS7_11use_defaultESM_SM_EESM_SM_EEEENS7_7pointerIiNS8_3tagESM_SM_EEEEEEvT0_T1__param_0];
	mov.u32 	%r1, %ctaid.x;
	mul.wide.u32 	%rd1, %r1, 512;
	sub.s64 	%rd2, %rd37, %rd1;
	setp.lt.s64 	%p1, %rd2, 512;
	@%p1 bra 	$L__BB2_8;
	mov.u32 	%r13, %tid.x;
	cvta.to.global.u64 	%rd4, %rd35;
	cvt.u64.u32 	%rd50, %r13;
	add.s64 	%rd6, %rd1, %rd50;
	add.s64 	%rd7, %rd6, %rd33;
	or.b64  	%rd51, %rd7, %rd34;
	and.b64  	%rd52, %rd51, -4294967296;
	setp.ne.s64 	%p6, %rd52, 0;
	@%p6 bra 	$L__BB2_3;
	cvt.u32.u64 	%r14, %rd34;
	cvt.u32.u64 	%r15, %rd7;
	div.u32 	%r16, %r15, %r14;
	cvt.u64.u32 	%rd61, %r16;
	bra.uni 	$L__BB2_4;
$L__BB2_3:
	div.s64 	%rd61, %rd7, %rd34;
$L__BB2_4:
	shl.b64 	%rd53, %rd61, 2;
	add.s64 	%rd54, %rd4, %rd53;
	cvta.to.global.u64 	%rd55, %rd36;
	shl.b64 	%rd56, %rd6, 2;
	add.s64 	%rd11, %rd55, %rd56;
	ld.global.u32 	%r17, [%rd54];
	st.global.u32 	[%rd11], %r17;
	add.s64 	%rd12, %rd7, 256;
	or.b64  	%rd57, %rd12, %rd34;
	and.b64  	%rd58, %rd57, -4294967296;
	setp.ne.s64 	%p7, %rd58, 0;
	@%p7 bra 	$L__BB2_6;
	cvt.u32.u64 	%r18, %rd34;
	cvt.u32.u64 	%r19, %rd12;
	div.u32 	%r20, %r19, %r18;
	cvt.u64.u32 	%rd62, %r20;
	bra.uni 	$L__BB2_7;
$L__BB2_6:
	div.s64 	%rd62, %rd12, %rd34;
$L__BB2_7:
	shl.b64 	%rd59, %rd62, 2;
	add.s64 	%rd60, %rd4, %rd59;
	ld.global.u32 	%r21, [%rd60];
	st.global.u32 	[%rd11+1024], %r21;
	bra.uni 	$L__BB2_18;
$L__BB2_8:
	cvta.to.global.u64 	%rd18, %rd35;
	cvta.to.global.u64 	%rd19, %rd36;
	mov.u32 	%r2, %tid.x;
	cvt.s64.s32 	%rd20, %rd2;
	cvt.u64.u32 	%rd21, %r2;
	setp.le.s64 	%p2, %rd20, %rd21;
	@%p2 bra 	$L__BB2_13;
	add.s64 	%rd22, %rd1, %rd21;
	add.s64 	%rd23, %rd22, %rd33;
	or.b64  	%rd38, %rd23, %rd34;
	and.b64  	%rd39, %rd38, -4294967296;
	setp.ne.s64 	%p3, %rd39, 0;
	@%p3 bra 	$L__BB2_11;
	cvt.u32.u64 	%r3, %rd34;
	cvt.u32.u64 	%r4, %rd23;
	div.u32 	%r5, %r4, %r3;
	cvt.u64.u32 	%rd63, %r5;
	bra.uni 	$L__BB2_12;
$L__BB2_11:
	div.s64 	%rd63, %rd23, %rd34;
$L__BB2_12:
	shl.b64 	%rd40, %rd63, 2;
	add.s64 	%rd41, %rd18, %rd40;
	shl.b64 	%rd42, %rd22, 2;
	add.s64 	%rd43, %rd19, %rd42;
	ld.global.u32 	%r6, [%rd41];
	st.global.u32 	[%rd43], %r6;
$L__BB2_13:
	cvt.u32.u64 	%r7, %rd21;
	add.s32 	%r8, %r7, 256;
	cvt.u64.u32 	%rd27, %r8;
	setp.le.s64 	%p4, %rd20, %rd27;
	@%p4 bra 	$L__BB2_18;
	add.s64 	%rd28, %rd1, %rd27;
	add.s64 	%rd29, %rd28, %rd33;
	or.b64  	%rd44, %rd29, %rd34;
	and.b64  	%rd45, %rd44, -4294967296;
	setp.ne.s64 	%p5, %rd45, 0;
	@%p5 bra 	$L__BB2_16;
	cvt.u32.u64 	%r9, %rd34;
	cvt.u32.u64 	%r10, %rd29;
	div.u32 	%r11, %r10, %r9;
	cvt.u64.u32 	%rd64, %r11;
	bra.uni 	$L__BB2_17;
$L__BB2_16:
	div.s64 	%rd64, %rd29, %rd34;
$L__BB2_17:
	shl.b64 	%rd46, %rd64, 2;
	add.s64 	%rd47, %rd18, %rd46;
	shl.b64 	%rd48, %rd28, 2;
	add.s64 	%rd49, %rd48, %rd19;
	ld.global.u32 	%r12, [%rd47];
	st.global.u32 	[%rd49], %r12;
$L__BB2_18:
	ret;

}


// ===== COMPILED SASS (sm_100) =====

	.target	sm_100

	.elftype	@"ET_EXEC"


//--------------------- .note.nv.tkinfo           --------------------------
	.section	.note.nv.tkinfo,"",@"SHT_NOTE"
	.sectionflags	@"SHF_NOTE_NV_TKINFO"
	.tkinfo
        /*0018*/ 	.word	0x00000002
        /*0030*/ 	.string	""
        /*0030*/ 	.string	"ptxas"
        /*0030*/ 	.string	"Cuda compilation tools, release 13.0, V13.0.88"
        /*0030*/ 	.string	"Build cuda_13.0.r13.0/compiler.36424714_0"
        /*0030*/ 	.string	"-arch sm_100 -m 64 "



//--------------------- .note.nv.cuinfo           --------------------------
	.section	.note.nv.cuinfo,"",@"SHT_NOTE"
	.sectionflags	@"SHF_NOTE_NV_CUINFO"
        /*0018*/ 	.short	0x0002
        /*001a*/ 	.short	0x0064
        /*001c*/ 	.short	0x0082
	.zero		2


//--------------------- .nv.info                  --------------------------
	.section	.nv.info,"",@"SHT_CUDA_INFO"
	.align	4


	//----- nvinfo : EIATTR_REGCOUNT
	.align		4
        /*0000*/ 	.byte	0x04, 0x2f
        /*0002*/ 	.short	(.L_44 - .L_43)
	.align		4
.L_43:
        /*0004*/ 	.word	index@(_ZN3cub18CUB_300001_SM_10006detail11EmptyKernelIvEEvv)
        /*0008*/ 	.word	0x00000004


	//----- nvinfo : EIATTR_FRAME_SIZE
	.align		4
.L_44:
        /*000c*/ 	.byte	0x04, 0x11
        /*000e*/ 	.short	(.L_46 - .L_45)
	.align		4
.L_45:
        /*0010*/ 	.word	index@(_ZN3cub18CUB_300001_SM_10006detail11EmptyKernelIvEEvv)
        /*0014*/ 	.word	0x00000000


	//----- nvinfo : EIATTR_REGCOUNT
	.align		4
.L_46:
        /*0018*/ 	.byte	0x04, 0x2f
        /*001a*/ 	.short	(.L_48 - .L_47)
	.align		4
.L_47:
        /*001c*/ 	.word	index@(_ZN3cub18CUB_300001_SM_10006detail8for_each13static_kernelINS2_12policy_hub_t12policy_500_tElN6thrust24THRUST_300001_SM_1000_NS8cuda_cub20__uninitialized_copy7functorINS7_6detail15normal_iteratorINS7_10device_ptrIiEEEENS7_7pointerIiNS8_3tagENS7_11use_defaultESI_EEEEEEvT0_T1_)
        /*0020*/ 	.word	0x0000000c


	//----- nvinfo : EIATTR_FRAME_SIZE
	.align		4
.L_48:
        /*0024*/ 	.byte	0x04, 0x11
        /*0026*/ 	.short	(.L_50 - .L_49)
	.align		4
.L_49:
        /*0028*/ 	.word	index@(_ZN3cub18CUB_300001_SM_10006detail8for_each13static_kernelINS2_12policy_hub_t12policy_500_tElN6thrust24THRUST_300001_SM_1000_NS8cuda_cub20__uninitialized_copy7functorINS7_6detail15normal_iteratorINS7_10device_ptrIiEEEENS7_7pointerIiNS8_3tagENS7_11use_defaultESI_EEEEEEvT0_T1_)
        /*002c*/ 	.word	0x00000000


	//----- nvinfo : EIATTR_REGCOUNT
	.align		4
.L_50:
        /*0030*/ 	.byte	0x04, 0x2f
        /*0032*/ 	.short	(.L_52 - .L_51)
	.align		4
.L_51:
        /*0034*/ 	.word	index@(_ZN3cub18CUB_300001_SM_10006detail8for_each13static_kernelINS2_12policy_hub_t12policy_500_tElN6thrust24THRUST_300001_SM_1000_NS8cuda_cub20__uninitialized_copy7functorINS7_20permutation_iteratorINS7_6detail15normal_iteratorINS7_10device_ptrIiEEEENS7_18transform_iteratorIN14repeated_rangeISG_E14repeat_functorENS7_17counting_iteratorIlNS7_11use_defaultESM_SM_EESM_SM_EEEENS7_7pointerIiNS8_3tagESM_SM_EEEEEEvT0_T1_)
        /*0038*/ 	.word	0x00000014


	//----- nvinfo : EIATTR_FRAME_SIZE
	.align		4
.L_52:
        /*003c*/ 	.byte	0x04, 0x11
        /*003e*/ 	.short	(.L_54 - .L_53)
	.align		4
.L_53:
        /*0040*/ 	.word	index@($__internal_0_$__cuda_sm20_div_s64)
        /*0044*/ 	.word	0x00000000


	//----- nvinfo : EIATTR_FRAME_SIZE
	.align		4
.L_54:
        /*0048*/ 	.byte	0x04, 0x11
        /*004a*/ 	.short	(.L_56 - .L_55)
	.align		4
.L_55:
        /*004c*/ 	.word	index@(_ZN3cub18CUB_300001_SM_10006detail8for_each13static_kernelINS2_12policy_hub_t12policy_500_tElN6thrust24THRUST_300001_SM_1000_NS8cuda_cub20__uninitialized_copy7functorINS7_20permutation_iteratorINS7_6detail15normal_iteratorINS7_10device_ptrIiEEEENS7_18transform_iteratorIN14repeated_rangeISG_E14repeat_functorENS7_17counting_iteratorIlNS7_11use_defaultESM_SM_EESM_SM_EEEENS7_7pointerIiNS8_3tagESM_SM_EEEEEEvT0_T1_)
        /*0050*/ 	.word	0x00000000


	//----- nvinfo : EIATTR_MIN_STACK_SIZE
	.align		4
.L_56:
        /*0054*/ 	.byte	0x04, 0x12
        /*0056*/ 	.short	(.L_58 - .L_57)
	.align		4
.L_57:
        /*0058*/ 	.word	index@(_ZN3cub18CUB_300001_SM_10006detail8for_each13static_kernelINS2_12policy_hub_t12policy_500_tElN6thrust24THRUST_300001_SM_1000_NS8cuda_cub20__uninitialized_copy7functorINS7_20permutation_iteratorINS7_6detail15normal_iteratorINS7_10device_ptrIiEEEENS7_18transform_iteratorIN14repeated_rangeISG_E14repeat_functorENS7_17counting_iteratorIlNS7_11use_defaultESM_SM_EESM_SM_EEEENS7_7pointerIiNS8_3tagESM_SM_EEEEEEvT0_T1_)
        /*005c*/ 	.word	0x00000000


	//----- nvinfo : EIATTR_MIN_STACK_SIZE
	.align		4
.L_58:
        /*0060*/ 	.byte	0x04, 0x12
        /*0062*/ 	.short	(.L_60 - .L_59)
	.align		4
.L_59:
        /*0064*/ 	.word	index@(_ZN3cub18CUB_300001_SM_10006detail8for_each13static_kernelINS2_12policy_hub_t12policy_500_tElN6thrust24THRUST_300001_SM_1000_NS8cuda_cub20__uninitialized_copy7functorINS7_6detail15normal_iteratorINS7_10device_ptrIiEEEENS7_7pointerIiNS8_3tagENS7_11use_defaultESI_EEEEEEvT0_T1_)
        /*0068*/ 	.word	0x00000000


	//----- nvinfo : EIATTR_MIN_STACK_SIZE
	.align		4
.L_60:
        /*006c*/ 	.byte	0x04, 0x12
        /*006e*/ 	.short	(.L_62 - .L_61)
	.align		4
.L_61:
        /*0070*/ 	.word	index@(_ZN3cub18CUB_300001_SM_10006detail11EmptyKernelIvEEvv)
        /*0074*/ 	.word	0x00000000
.L_62:


//--------------------- .nv.compat                --------------------------
	.section	.nv.compat,"",@"SHT_CUDA_COMPAT_INFO"
	.align	4
        /*0000*/ 	.byte	0x02, 0x09, 0x00, 0x00, 0x02, 0x02, 0x01, 0x00, 0x02, 0x05, 0x05, 0x00, 0x03, 0x07, 0x01, 0x01
        /*0010*/ 	.byte	0x02, 0x03, 0x00, 0x00, 0x02, 0x06, 0x01, 0x00, 0x04, 0x0b, 0x08, 0x00, 0x09, 0x00, 0x00, 0x00
        /*0020*/ 	.byte	0x00, 0x00, 0x00, 0x00


//--------------------- .nv.info._ZN3cub18CUB_300001_SM_10006detail8for_each13static_kernelINS2_12policy_hub_t12policy_500_tElN6thrust24THRUST_300001_SM_1000_NS8cuda_cub20__uninitialized_copy7functorINS7_20permutation_iteratorINS7_6detail15normal_iteratorINS7_10device_ptrIiEEEENS7_18transform_iteratorIN14repeated_rangeISG_E14repeat_functorENS7_17counting_iteratorIlNS7_11use_defaultESM_SM_EESM_SM_EEEENS7_7pointerIiNS8_3tagESM_SM_EEEEEEvT0_T1_ --------------------------
	.section	.nv.info._ZN3cub18CUB_300001_SM_10006detail8for_each13static_kernelINS2_12policy_hub_t12policy_500_tElN6thrust24THRUST_300001_SM_1000_NS8cuda_cub20__uninitialized_copy7functorINS7_20permutation_iteratorINS7_6detail15normal_iteratorINS7_10device_ptrIiEEEENS7_18transform_iteratorIN14repeated_rangeISG_E14repeat_functorENS7_17counting_iteratorIlNS7_11use_defaultESM_SM_EESM_SM_EEEENS7_7pointerIiNS8_3tagESM_SM_EEEEEEvT0_T1_,"",@"SHT_CUDA_INFO"
	.sectionflags	@""
	.align	4


	//----- nvinfo : EIATTR_CUDA_API_VERSION
	.align		4
        /*0000*/ 	.byte	0x04, 0x37
        /*0002*/ 	.short	(.L_64 - .L_63)
.L_63:
        /*0004*/ 	.word	0x00000082


	//----- nvinfo : EIATTR_KPARAM_INFO
	.align		4
.L_64:
        /*0008*/ 	.byte	0x04, 0x17
        /*000a*/ 	.short	(.L_66 - .L_65)
.L_65:
        /*000c*/ 	.word	0x00000000
        /*0010*/ 	.short	0x0001
        /*0012*/ 	.short	0x0008
        /*0014*/ 	.byte	0x00, 0xf0, 0x81, 0x00


	//----- nvinfo : EIATTR_KPARAM_INFO
	.align		4
.L_66:
        /*0018*/ 	.byte	0x04, 0x17
        /*001a*/ 	.short	(.L_68 - .L_67)
.L_67:
        /*001c*/ 	.word	0x00000000
        /*0020*/ 	.short	0x0000
        /*0022*/ 	.short	0x0000
        /*0024*/ 	.byte	0x00, 0xf0, 0x21, 0x00


	//----- nvinfo : EIATTR_SPARSE_MMA_MASK
	.align		4
.L_68:
        /*0028*/ 	.byte	0x03, 0x50
        /*002a*/ 	.short	0x0000


	//----- nvinfo : EIATTR_MAXREG_COUNT
	.align		4
        /*002c*/ 	.byte	0x03, 0x1b
        /*002e*/ 	.short	0x00ff


	//----- nvinfo : EIATTR_MERCURY_ISA_VERSION
	.align		4
        /*0030*/ 	.byte	0x03, 0x5f
        /*0032*/ 	.short	0x0101


	//----- nvinfo : EIATTR_VRC_CTA_INIT_COUNT
	.align		4
        /*0034*/ 	.byte	0x02, 0x4a
	.zero		1
	.zero		1


	//----- nvinfo : EIATTR_EXIT_INSTR_OFFSETS
	.align		4
        /*0038*/ 	.byte	0x04, 0x1c
        /*003a*/ 	.short	(.L_70 - .L_69)


	//   ....[0]....
.L_69:
        /*003c*/ 	.word	0x000005f0


	//   ....[1]....
        /*0040*/ 	.word	0x00000980


	//   ....[2]....
        /*0044*/ 	.word	0x00000c50


	//----- nvinfo : EIATTR_MAX_THREADS
	.align		4
.L_70:
        /*0048*/ 	.byte	0x04, 0x05
        /*004a*/ 	.short	(.L_72 - .L_71)
.L_71:
        /*004c*/ 	.word	0x00000100
        /*0050*/ 	.word	0x00000001
        /*0054*/ 	.word	0x00000001


	//----- nvinfo : EIATTR_CRS_STACK_SIZE
	.align		4
.L_72:
        /*0058*/ 	.byte	0x04, 0x1e
        /*005a*/ 	.short	(.L_74 - .L_73)
.L_73:
        /*005c*/ 	.word	0x00000000


	//----- nvinfo : EIATTR_CBANK_PARAM_SIZE
	.align		4
.L_74:
        /*0060*/ 	.byte	0x03, 0x19
        /*0062*/ 	.short	0x0028


	//----- nvinfo : EIATTR_PARAM_CBANK
	.align		4
        /*0064*/ 	.byte	0x04, 0x0a
        /*0066*/ 	.short	(.L_76 - .L_75)
	.align		4
.L_75:
        /*0068*/ 	.word	index@(.nv.constant0._ZN3cub18CUB_300001_SM_10006detail8for_each13static_kernelINS2_12policy_hub_t12policy_500_tElN6thrust24THRUST_300001_SM_1000_NS8cuda_cub20__uninitialized_copy7functorINS7_20permutation_iteratorINS7_6detail15normal_iteratorINS7_10device_ptrIiEEEENS7_18transform_iteratorIN14repeated_rangeISG_E14repeat_functorENS7_17counting_iteratorIlNS7_11use_defaultESM_SM_EESM_SM_EEEENS7_7pointerIiNS8_3tagESM_SM_EEEEEEvT0_T1_)
        /*006c*/ 	.short	0x0380
        /*006e*/ 	.short	0x0028


	//----- nvinfo : EIATTR_SW_WAR
	.align		4
.L_76:
        /*0070*/ 	.byte	0x04, 0x36
        /*0072*/ 	.short	(.L_78 - .L_77)
.L_77:
        /*0074*/ 	.word	0x00000008
.L_78:


//--------------------- .nv.info._ZN3cub18CUB_300001_SM_10006detail8for_each13static_kernelINS2_12policy_hub_t12policy_500_tElN6thrust24THRUST_300001_SM_1000_NS8cuda_cub20__uninitialized_copy7functorINS7_6detail15normal_iteratorINS7_10device_ptrIiEEEENS7_7pointerIiNS8_3tagENS7_11use_defaultESI_EEEEEEvT0_T1_ --------------------------
	.section	.nv.info._ZN3cub18CUB_300001_SM_10006detail8for_each13static_kernelINS2_12policy_hub_t12policy_500_tElN6thrust24THRUST_300001_SM_1000_NS8cuda_cub20__uninitialized_copy7functorINS7_6detail15normal_iteratorINS7_10device_ptrIiEEEENS7_7pointerIiNS8_3tagENS7_11use_defaultESI_EEEEEEvT0_T1_,"",@"SHT_CUDA_INFO"
	.sectionflags	@""
	.align	4


	//----- nvinfo : EIATTR_CUDA_API_VERSION
	.align		4
        /*0000*/ 	.byte	0x04, 0x37
        /*0002*/ 	.short	(.L_80 - .L_79)
.L_79:
        /*0004*/ 	.word	0x00000082


	//----- nvinfo : EIATTR_KPARAM_INFO
	.align		4
.L_80:
        /*0008*/ 	.byte	0x04, 0x17
        /*000a*/ 	.short	(.L_82 - .L_81)
.L_81:
        /*000c*/ 	.word	0x00000000
        /*0010*/ 	.short	0x0001
        /*0012*/ 	.short	0x0008
        /*0014*/ 	.byte	0x00, 0xf0, 0x41, 0x00


	//----- nvinfo : EIATTR_KPARAM_INFO
	.align		4
.L_82:
        /*0018*/ 	.byte	0x04, 0x17
        /*001a*/ 	.short	(.L_84 - .L_83)
.L_83:
        /*001c*/ 	.word	0x00000000
        /*0020*/ 	.short	0x0000
        /*0022*/ 	.short	0x0000
        /*0024*/ 	.byte	0x00, 0xf0, 0x21, 0x00


	//----- nvinfo : EIATTR_SPARSE_MMA_MASK
	.align		4
.L_84:
        /*0028*/ 	.byte	0x03, 0x50
        /*002a*/ 	.short	0x0000


	//----- nvinfo : EIATTR_MAXREG_COUNT
	.align		4
        /*002c*/ 	.byte	0x03, 0x1b
        /*002e*/ 	.short	0x00ff


	//----- nvinfo : EIATTR_MERCURY_ISA_VERSION
	.align		4
        /*0030*/ 	.byte	0x03, 0x5f
        /*0032*/ 	.short	0x0101


	//----- nvinfo : EIATTR_VRC_CTA_INIT_COUNT
	.align		4
        /*0034*/ 	.byte	0x02, 0x4a
	.zero		1
	.zero		1


	//----- nvinfo : EIATTR_EXIT_INSTR_OFFSETS
	.align		4
        /*0038*/ 	.byte	0x04, 0x1c
        /*003a*/ 	.short	(.L_86 - .L_85)


	//   ....[0]....
.L_85:
        /*003c*/ 	.word	0x00000190


	//   ....[1]....
        /*0040*/ 	.word	0x00000320


	//   ....[2]....
        /*0044*/ 	.word	0x000003f0


	//----- nvinfo : EIATTR_MAX_THREADS
	.align		4
.L_86:
        /*0048*/ 	.byte	0x04, 0x05
        /*004a*/ 	.short	(.L_88 - .L_87)
.L_87:
        /*004c*/ 	.word	0x00000100
        /*0050*/ 	.word	0x00000001
        /*0054*/ 	.word	0x00000001


	//----- nvinfo : EIATTR_CRS_STACK_SIZE
	.align		4
.L_88:
        /*0058*/ 	.byte	0x04, 0x1e
        /*005a*/ 	.short	(.L_90 - .L_89)
.L_89:
        /*005c*/ 	.word	0x00000000


	//----- nvinfo : EIATTR_CBANK_PARAM_SIZE
	.align		4
.L_90:
        /*0060*/ 	.byte	0x03, 0x19
        /*0062*/ 	.short	0x0018


	//----- nvinfo : EIATTR_PARAM_CBANK
	.align		4
        /*0064*/ 	.byte	0x04, 0x0a
        /*0066*/ 	.short	(.L_92 - .L_91)
	.align		4
.L_91:
        /*0068*/ 	.word	index@(.nv.constant0._ZN3cub18CUB_300001_SM_10006detail8for_each13static_kernelINS2_12policy_hub_t12policy_500_tElN6thrust24THRUST_300001_SM_1000_NS8cuda_cub20__uninitialized_copy7functorINS7_6detail15normal_iteratorINS7_10device_ptrIiEEEENS7_7pointerIiNS8_3tagENS7_11use_defaultESI_EEEEEEvT0_T1_)
        /*006c*/ 	.short	0x0380
        /*006e*/ 	.short	0x0018


	//----- nvinfo : EIATTR_SW_WAR
	.align		4
.L_92:
        /*0070*/ 	.byte	0x04, 0x36
        /*0072*/ 	.short	(.L_94 - .L_93)
.L_93:
        /*0074*/ 	.word	0x00000008
.L_94:


//--------------------- .nv.info._ZN3cub18CUB_300001_SM_10006detail11EmptyKernelIvEEvv --------------------------
	.section	.nv.info._ZN3cub18CUB_300001_SM_10006detail11EmptyKernelIvEEvv,"",@"SHT_CUDA_INFO"
	.sectionflags	@""
	.align	4


	//----- nvinfo : EIATTR_CUDA_API_VERSION
	.align		4
        /*0000*/ 	.byte	0x04, 0x37
        /*0002*/ 	.short	(.L_96 - .L_95)
.L_95:
        /*0004*/ 	.word	0x00000082


	//----- nvinfo : EIATTR_SPARSE_MMA_MASK
	.align		4
.L_96:
        /*0008*/ 	.byte	0x03, 0x50
        /*000a*/ 	.short	0x0000


	//----- nvinfo : EIATTR_MAXREG_COUNT
	.align		4
        /*000c*/ 	.byte	0x03, 0x1b
        /*000e*/ 	.short	0x00ff


	//----- nvinfo : EIATTR_MERCURY_ISA_VERSION
	.align		4
        /*0010*/ 	.byte	0x03, 0x5f
        /*0012*/ 	.short	0x0101


	//----- nvinfo : EIATTR_VRC_CTA_INIT_COUNT
	.align		4
        /*0014*/ 	.byte	0x02, 0x4a
	.zero		1
	.zero		1


	//----- nvinfo : EIATTR_EXIT_INSTR_OFFSETS
	.align		4
        /*0018*/ 	.byte	0x04, 0x1c
        /*001a*/ 	.short	(.L_98 - .L_97)


	//   ....[0]....
.L_97:
        /*001c*/ 	.word	0x00000010


	//----- nvinfo : EIATTR_SW_WAR
	.align		4
.L_98:
        /*0020*/ 	.byte	0x04, 0x36
        /*0022*/ 	.short	(.L_100 - .L_99)
.L_99:
        /*0024*/ 	.word	0x00000008
.L_100:


//--------------------- .nv.callgraph             --------------------------
	.section	.nv.callgraph,"",@"SHT_CUDA_CALLGRAPH"
	.align	4
	.sectionentsize	8
	.align		4
        /*0000*/ 	.word	0x00000000
	.align		4
        /*0004*/ 	.word	0xffffffff
	.align		4
        /*0008*/ 	.word	0x00000000
	.align		4
        /*000c*/ 	.word	0xfffffffe
	.align		4
        /*0010*/ 	.word	0x00000000
	.align		4
        /*0014*/ 	.word	0xfffffffd
	.align		4
        /*0018*/ 	.word	0x00000000
	.align		4
        /*001c*/ 	.word	0xfffffffc


//--------------------- .nv.constant4             --------------------------
	.section	.nv.constant4,"a",@progbits
	.align	8
	.align		8
.nv.constant4:
        /*0000*/ 	.dword	_ZN30_INTERNAL_2a94d20c_4_k_cu_main4cuda3std3__45__cpo5beginE
	.align		8
        /*0008*/ 	.dword	_ZN30_INTERNAL_2a94d20c_4_k_cu_main4cuda3std3__45__cpo3endE
	.align		8
        /*0010*/ 	.dword	_ZN30_INTERNAL_2a94d20c_4_k_cu_main4cuda3std3__45__cpo6cbeginE
	.align		8
        /*0018*/ 	.dword	_ZN30_INTERNAL_2a94d20c_4_k_cu_main4cuda3std3__45__cpo4cendE
	.align		8
        /*0020*/ 	.dword	_ZN30_INTERNAL_2a94d20c_4_k_cu_main4cuda3std3__45__cpo6rbeginE
	.align		8
        /*0028*/ 	.dword	_ZN30_INTERNAL_2a94d20c_4_k_cu_main4cuda3std3__45__cpo4rendE
	.align		8
        /*0030*/ 	.dword	_ZN30_INTERNAL_2a94d20c_4_k_cu_main4cuda3std3__45__cpo7crbeginE
	.align		8
        /*0038*/ 	.dword	_ZN30_INTERNAL_2a94d20c_4_k_cu_main4cuda3std3__45__cpo5crendE
	.align		8
        /*0040*/ 	.dword	_ZN30_INTERNAL_2a94d20c_4_k_cu_main4cuda3std3__432_GLOBAL__N__2a94d20c_4_k_cu_main6ignoreE
	.align		8
        /*0048*/ 	.dword	_ZN30_INTERNAL_2a94d20c_4_k_cu_main4cuda3std3__419piecewise_constructE
	.align		8
        /*0050*/ 	.dword	_ZN30_INTERNAL_2a94d20c_4_k_cu_main4cuda3std3__48in_placeE
	.align		8
        /*0058*/ 	.dword	_ZN30_INTERNAL_2a94d20c_4_k_cu_main4cuda3std3__420unreachable_sentinelE
	.align		8
        /*0060*/ 	.dword	_ZN30_INTERNAL_2a94d20c_4_k_cu_main4cuda3std3__47nulloptE
	.align		8
        /*0068*/ 	.dword	_ZN30_INTERNAL_2a94d20c_4_k_cu_main4cuda3std3__48unexpectE
	.align		8
        /*0070*/ 	.dword	_ZN30_INTERNAL_2a94d20c_4_k_cu_main4cuda3std6ranges3__45__cpo4swapE
	.align		8
        /*0078*/ 	.dword	_ZN30_INTERNAL_2a94d20c_4_k_cu_main4cuda3std6ranges3__45__cpo9iter_moveE
	.align		8
        /*0080*/ 	.dword	_ZN30_INTERNAL_2a94d20c_4_k_cu_main4cuda3std6ranges3__45__cpo5beginE
	.align		8
        /*0088*/ 	.dword	_ZN30_INTERNAL_2a94d20c_4_k_cu_main4cuda3std6ranges3__45__cpo3endE
	.align		8
        /*0090*/ 	.dword	_ZN30_INTERNAL_2a94d20c_4_k_cu_main4cuda3std6ranges3__45__cpo6cbeginE
	.align		8
        /*0098*/ 	.dword	_ZN30_INTERNAL_2a94d20c_4_k_cu_main4cuda3std6ranges3__45__cpo4cendE
	.align		8
        /*00a0*/ 	.dword	_ZN30_INTERNAL_2a94d20c_4_k_cu_main4cuda3std6ranges3__45__cpo7advanceE
	.align		8
        /*00a8*/ 	.dword	_ZN30_INTERNAL_2a94d20c_4_k_cu_main4cuda3std6ranges3__45__cpo9iter_swapE
	.align		8
        /*00b0*/ 	.dword	_ZN30_INTERNAL_2a94d20c_4_k_cu_main4cuda3std6ranges3__45__cpo4nextE
	.align		8
        /*00b8*/ 	.dword	_ZN30_INTERNAL_2a94d20c_4_k_cu_main4cuda3std6ranges3__45__cpo4prevE
	.align		8
        /*00c0*/ 	.dword	_ZN30_INTERNAL_2a94d20c_4_k_cu_main4cuda3std6ranges3__45__cpo4dataE
	.align		8
        /*00c8*/ 	.dword	_ZN30_INTERNAL_2a94d20c_4_k_cu_main4cuda3std6ranges3__45__cpo5cdataE
	.align		8
        /*00d0*/ 	.dword	_ZN30_INTERNAL_2a94d20c_4_k_cu_main4cuda3std6ranges3__45__cpo4sizeE
	.align		8
        /*00d8*/ 	.dword	_ZN30_INTERNAL_2a94d20c_4_k_cu_main4cuda3std6ranges3__45__cpo5ssizeE
	.align		8
        /*00e0*/ 	.dword	_ZN30_INTERNAL_2a94d20c_4_k_cu_main4cuda3std6ranges3__45__cpo8distanceE
	.align		8
        /*00e8*/ 	.dword	_ZN30_INTERNAL_2a94d20c_4_k_cu_main6thrust24THRUST_300001_SM_1000_NS6system6detail10sequential3seqE
	.align		8
        /*00f0*/ 	.dword	_ZN30_INTERNAL_2a94d20c_4_k_cu_main6thrust24THRUST_300001_SM_1000_NS8cuda_cub3parE
	.align		8
        /*00f8*/ 	.dword	_ZN30_INTERNAL_2a94d20c_4_k_cu_main6thrust24THRUST_300001_SM_1000_NS8cuda_cub10par_nosyncE
	.align		8
        /*0100*/ 	.dword	_ZN30_INTERNAL_2a94d20c_4_k_cu_main6thrust24THRUST_300001_SM_1000_NS12placeholders2_1E
	.align		8
        /*0108*/ 	.dword	_ZN30_INTERNAL_2a94d20c_4_k_cu_main6thrust24THRUST_300001_SM_1000_NS12placeholders2_2E
	.align		8
        /*0110*/ 	.dword	_ZN30_INTERNAL_2a94d20c_4_k_cu_main6thrust24THRUST_300001_SM_1000_NS12placeholders2_3E
	.align		8
        /*0118*/ 	.dword	_ZN30_INTERNAL_2a94d20c_4_k_cu_main6thrust24THRUST_300001_SM_1000_NS12placeholders2_4E
	.align		8
        /*0120*/ 	.dword	_ZN30_INTERNAL_2a94d20c_4_k_cu_main6thrust24THRUST_300001_SM_1000_NS12placeholders2_5E
	.align		8
        /*0128*/ 	.dword	_ZN30_INTERNAL_2a94d20c_4_k_cu_main6thrust24THRUST_300001_SM_1000_NS12placeholders2_6E
	.align		8
        /*0130*/ 	.dword	_ZN30_INTERNAL_2a94d20c_4_k_cu_main6thrust24THRUST_300001_SM_1000_NS12placeholders2_7E
	.align		8
        /*0138*/ 	.dword	_ZN30_INTERNAL_2a94d20c_4_k_cu_main6thrust24THRUST_300001_SM_1000_NS12placeholders2_8E
	.align		8
        /*0140*/ 	.dword	_ZN30_INTERNAL_2a94d20c_4_k_cu_main6thrust24THRUST_300001_SM_1000_NS12placeholders2_9E
	.align		8
        /*0148*/ 	.dword	_ZN30_INTERNAL_2a94d20c_4_k_cu_main6thrust24THRUST_300001_SM_1000_NS12placeholders3_10E
	.align		8
        /*0150*/ 	.dword	_ZN30_INTERNAL_2a94d20c_4_k_cu_main6thrust24THRUST_300001_SM_1000_NS3seqE


//--------------------- .text._ZN3cub18CUB_300001_SM_10006detail8for_each13static_kernelINS2_12policy_hub_t12policy_500_tElN6thrust24THRUST_300001_SM_1000_NS8cuda_cub20__uninitialized_copy7functorINS7_20permutation_iteratorINS7_6detail15normal_iteratorINS7_10device_ptrIiEEEENS7_18transform_iteratorIN14repeated_rangeISG_E14repeat_functorENS7_17counting_iteratorIlNS7_11use_defaultESM_SM_EESM_SM_EEEENS7_7pointerIiNS8_3tagESM_SM_EEEEEEvT0_T1_ --------------------------
	.section	.text._ZN3cub18CUB_300001_SM_10006detail8for_each13static_kernelINS2_12policy_hub_t12policy_500_tElN6thrust24THRUST_300001_SM_1000_NS8cuda_cub20__uninitialized_copy7functorINS7_20permutation_iteratorINS7_6detail15normal_iteratorINS7_10device_ptrIiEEEENS7_18transform_iteratorIN14repeated_rangeISG_E14repeat_functorENS7_17counting_iteratorIlNS7_11use_defaultESM_SM_EESM_SM_EEEENS7_7pointerIiNS8_3tagESM_SM_EEEEEEvT0_T1_,"ax",@progbits
	.align	128
        .global         _ZN3cub18CUB_300001_SM_10006detail8for_each13static_kernelINS2_12policy_hub_t12policy_500_tElN6thrust24THRUST_300001_SM_1000_NS8cuda_cub20__uninitialized_copy7functorINS7_20permutation_iteratorINS7_6detail15normal_iteratorINS7_10device_ptrIiEEEENS7_18transform_iteratorIN14repeated_rangeISG_E14repeat_functorENS7_17counting_iteratorIlNS7_11use_defaultESM_SM_EESM_SM_EEEENS7_7pointerIiNS8_3tagESM_SM_EEEEEEvT0_T1_
        .type           _ZN3cub18CUB_300001_SM_10006detail8for_each13static_kernelINS2_12policy_hub_t12policy_500_tElN6thrust24THRUST_300001_SM_1000_NS8cuda_cub20__uninitialized_copy7functorINS7_20permutation_iteratorINS7_6detail15normal_iteratorINS7_10device_ptrIiEEEENS7_18transform_iteratorIN14repeated_rangeISG_E14repeat_functorENS7_17counting_iteratorIlNS7_11use_defaultESM_SM_EESM_SM_EEEENS7_7pointerIiNS8_3tagESM_SM_EEEEEEvT0_T1_,@function
        .size           _ZN3cub18CUB_300001_SM_10006detail8for_each13static_kernelINS2_12policy_hub_t12policy_500_tElN6thrust24THRUST_300001_SM_1000_NS8cuda_cub20__uninitialized_copy7functorINS7_20permutation_iteratorINS7_6detail15normal_iteratorINS7_10device_ptrIiEEEENS7_18transform_iteratorIN14repeated_rangeISG_E14repeat_functorENS7_17counting_iteratorIlNS7_11use_defaultESM_SM_EESM_SM_EEEENS7_7pointerIiNS8_3tagESM_SM_EEEEEEvT0_T1_,(.L_x_21 - _ZN3cub18CUB_300001_SM_10006detail8for_each13static_kernelINS2_12policy_hub_t12policy_500_tElN6thrust24THRUST_300001_SM_1000_NS8cuda_cub20__uninitialized_copy7functorINS7_20permutation_iteratorINS7_6detail15normal_iteratorINS7_10device_ptrIiEEEENS7_18transform_iteratorIN14repeated_rangeISG_E14repeat_functorENS7_17counting_iteratorIlNS7_11use_defaultESM_SM_EESM_SM_EEEENS7_7pointerIiNS8_3tagESM_SM_EEEEEEvT0_T1_)
        .other          _ZN3cub18CUB_300001_SM_10006detail8for_each13static_kernelINS2_12policy_hub_t12policy_500_tElN6thrust24THRUST_300001_SM_1000_NS8cuda_cub20__uninitialized_copy7functorINS7_20permutation_iteratorINS7_6detail15normal_iteratorINS7_10device_ptrIiEEEENS7_18transform_iteratorIN14repeated_rangeISG_E14repeat_functorENS7_17counting_iteratorIlNS7_11use_defaultESM_SM_EESM_SM_EEEENS7_7pointerIiNS8_3tagESM_SM_EEEEEEvT0_T1_,@"STO_CUDA_ENTRY STV_DEFAULT"
_ZN3cub18CUB_300001_SM_10006detail8for_each13static_kernelINS2_12policy_hub_t12policy_500_tElN6thrust24THRUST_300001_SM_1000_NS8cuda_cub20__uninitialized_copy7functorINS7_20permutation_iteratorINS7_6detail15normal_iteratorINS7_10device_ptrIiEEEENS7_18transform_iteratorIN14repeated_rangeISG_E14repeat_functorENS7_17counting_iteratorIlNS7_11use_defaultESM_SM_EESM_SM_EEEENS7_7pointerIiNS8_3tagESM_SM_EEEEEEvT0_T1_:
.text._ZN3cub18CUB_300001_SM_10006detail8for_each13static_kernelINS2_12policy_hub_t12policy_500_tElN6thrust24THRUST_300001_SM_1000_NS8cuda_cub20__uninitialized_copy7functorINS7_20permutation_iteratorINS7_6detail15normal_iteratorINS7_10device_ptrIiEEEENS7_18transform_iteratorIN14repeated_rangeISG_E14repeat_functorENS7_17counting_iteratorIlNS7_11use_defaultESM_SM_EESM_SM_EEEENS7_7pointerIiNS8_3tagESM_SM_EEEEEEvT0_T1_:
[----:B------:R-:W-:Y:S08]  /*0000*/  LDC R1, c[0x0][0x37c] ;  /* 0x0000df00ff017b82 */ /* 0x000ff00000000800 */
[----:B------:R-:W0:Y:S01]  /*0010*/  S2UR UR4, SR_CTAID.X ;  /* 0x00000000000479c3 */ /* 0x000e220000002500 */
[----:B------:R-:W1:Y:S01]  /*0020*/  LDCU.64 UR8, c[0x0][0x380] ;  /* 0x00007000ff0877ac */ /* 0x000e620008000a00 */
[----:B------:R-:W2:Y:S01]  /*0030*/  LDCU.64 UR10, c[0x0][0x358] ;  /* 0x00006b00ff0a77ac */ /* 0x000ea20008000a00 */
[----:B------:R-:W3:Y:S01]  /*0040*/  LDCU.64 UR12, c[0x0][0x390] ;  /* 0x00007200ff0c77ac */ /* 0x000ee20008000a00 */
[----:B0-----:R-:W-:-:S04]  /*0050*/  UIMAD.WIDE.U32 UR4, UR4, 0x200, URZ ;  /* 0x00000200040478a5 */ /* 0x001fc8000f8e00ff */
[----:B-1----:R-:W-:-:S04]  /*0060*/  UIADD3 UR8, UP0, UPT, -UR4, UR8, URZ ;  /* 0x0000000804087290 */ /* 0x002fc8000ff1e1ff */
[----:B------:R-:W-:Y:S02]  /*0070*/  UIADD3.X UR6, UPT, UPT, ~UR5, UR9, URZ, UP0, !UPT ;  /* 0x0000000905067290 */ /* 0x000fe400087fe5ff */
[----:B------:R-:W-:-:S04]  /*0080*/  UISETP.GE.U32.AND UP0, UPT, UR8, 0x200, UPT ;  /* 0x000002000800788c */ /* 0x000fc8000bf06070 */
[----:B------:R-:W-:-:S09]  /*0090*/  UISETP.GE.AND.EX UP0, UPT, UR6, URZ, UPT, UP0 ;  /* 0x000000ff0600728c */ /* 0x000fd2000bf06300 */
[----:B--23--:R-:W-:Y:S05]  /*00a0*/  BRA.U !UP0, `(.L_x_0) ;  /* 0x0000000508547547 */ /* 0x00cfea000b800000 */
[----:B------:R-:W0:Y:S01]  /*00b0*/  S2R R3, SR_TID.X ;  /* 0x0000000000037919 */ /* 0x000e220000002100 */
[----:B------:R-:W1:Y:S01]  /*00c0*/  LDCU.64 UR6, c[0x0][0x388] ;  /* 0x00007100ff0677ac */ /* 0x000e620008000a00 */
[----:B------:R-:W-:Y:S01]  /*00d0*/  BSSY.RECONVERGENT B0, `(.L_x_1) ;  /* 0x0000023000007945 */ /* 0x000fe20003800200 */
[----:B------:R-:W2:Y:S01]  /*00e0*/  LDCU UR8, c[0x0][0x394] ;  /* 0x00007280ff0877ac */ /* 0x000ea20008000800 */
[----:B0-----:R-:W-:-:S05]  /*00f0*/  IADD3 R3, P0, PT, R3, UR4, RZ ;  /* 0x0000000403037c10 */ /* 0x001fca000ff1e0ff */
[----:B------:R-:W-:Y:S01]  /*0100*/  IMAD.X R10, RZ, RZ, UR5, P0 ;  /* 0x00000005ff0a7e24 */ /* 0x000fe200080e06ff */
[----:B-1----:R-:W-:-:S04]  /*0110*/  IADD3 R7, P0, PT, R3, UR6, RZ ;  /* 0x0000000603077c10 */ /* 0x002fc8000ff1e0ff */
[----:B------:R-:W-:-:S04]  /*0120*/  IADD3.X R6, PT, PT, R10, UR7, RZ, P0, !PT ;  /* 0x000000070a067c10 */ /* 0x000fc800087fe4ff */
[----:B--2---:R-:W-:-:S04]  /*0130*/  LOP3.LUT R0, R6, UR8, RZ, 0xfc, !PT ;  /* 0x0000000806007c12 */ /* 0x004fc8000f8efcff */
[----:B------:R-:W-:-:S13]  /*0140*/  ISETP.NE.U32.AND P0, PT, R0, RZ, PT ;  /* 0x000000ff0000720c */ /* 0x000fda0003f05070 */
[----:B------:R-:W-:Y:S05]  /*0150*/  @P0 BRA `(.L_x_2) ;  /* 0x0000000000580947 */ /* 0x000fea0003800000 */
[----:B------:R-:W0:Y:S02]  /*0160*/  LDCU UR4, c[0x0][0x390] ;  /* 0x00007200ff0477ac */ /* 0x000e240008000800 */
[----:B0-----:R-:W0:Y:S01]  /*0170*/  I2F.U32.RP R0, UR4 ;  /* 0x0000000400007d06 */ /* 0x001e220008209000 */
[----:B------:R-:W-:-:S07]  /*0180*/  ISETP.NE.U32.AND P2, PT, RZ, UR4, PT ;  /* 0x00000004ff007c0c */ /* 0x000fce000bf45070 */
[----:B0-----:R-:W0:Y:S02]  /*0190*/  MUFU.RCP R0, R0 ;  /* 0x0000000000007308 */ /* 0x001e240000001000 */
[----:B0-----:R-:W-:-:S06]  /*01a0*/  VIADD R4, R0, 0xffffffe ;  /* 0x0ffffffe00047836 */ /* 0x001fcc0000000000 */
[----:B------:R0:W1:Y:S02]  /*01b0*/  F2I.FTZ.U32.TRUNC.NTZ R5, R4 ;  /* 0x0000000400057305 */ /* 0x000064000021f000 */
[----:B0-----:R-:W-:Y:S02]  /*01c0*/  IMAD.MOV.U32 R4, RZ, RZ, RZ ;  /* 0x000000ffff047224 */ /* 0x001fe400078e00ff */
[----:B-1----:R-:W-:-:S04]  /*01d0*/  IMAD.MOV R9, RZ, RZ, -R5 ;  /* 0x000000ffff097224 */ /* 0x002fc800078e0a05 */
[----:B------:R-:W-:-:S04]  /*01e0*/  IMAD R9, R9, UR4, RZ ;  /* 0x0000000409097c24 */ /* 0x000fc8000f8e02ff */
[----:B------:R-:W-:-:S06]  /*01f0*/  IMAD.HI.U32 R2, R5, R9, R4 ;  /* 0x0000000905027227 */ /* 0x000fcc00078e0004 */
[----:B------:R-:W-:-:S04]  /*0200*/  IMAD.HI.U32 R2, R2, R7, RZ ;  /* 0x0000000702027227 */ /* 0x000fc800078e00ff */
[----:B------:R-:W-:-:S04]  /*0210*/  IMAD.MOV R8, RZ, RZ, -R2 ;  /* 0x000000ffff087224 */ /* 0x000fc800078e0a02 */
[----:B------:R-:W-:-:S05]  /*0220*/  IMAD R5, R8, UR4, R7 ;  /* 0x0000000408057c24 */ /* 0x000fca000f8e0207 */
[----:B------:R-:W-:-:S13]  /*0230*/  ISETP.GE.U32.AND P0, PT, R5, UR4, PT ;  /* 0x0000000405007c0c */ /* 0x000fda000bf06070 */
[----:B------:R-:W-:Y:S02]  /*0240*/  @P0 VIADD R5, R5, -UR4 ;  /* 0x8000000405050c36 */ /* 0x000fe40008000000 */
[----:B------:R-:W-:-:S03]  /*0250*/  @P0 VIADD R2, R2, 0x1 ;  /* 0x0000000102020836 */ /* 0x000fc60000000000 */
[----:B------:R-:W-:Y:S01]  /*0260*/  ISETP.GE.U32.AND P1, PT, R5, UR4, PT ;  /* 0x0000000405007c0c */ /* 0x000fe2000bf26070 */
[----:B------:R-:W-:-:S12]  /*0270*/  IMAD.MOV.U32 R5, RZ, RZ, RZ ;  /* 0x000000ffff057224 */ /* 0x000fd800078e00ff */
[----:B------:R-:W-:Y:S01]  /*0280*/  @P1 VIADD R2, R2, 0x1 ;  /* 0x0000000102021836 */ /* 0x000fe20000000000 */
[----:B------:R-:W-:-:S04]  /*0290*/  @!P2 LOP3.LUT R2, RZ, UR4, RZ, 0x33, !PT ;  /* 0x00000004ff02ac12 */ /* 0x000fc8000f8e33ff */
[----:B------:R-:W-:Y:S01]  /*02a0*/  MOV R4, R2 ;  /* 0x0000000200047202 */ /* 0x000fe20000000f00 */
[----:B------:R-:W-:Y:S06]  /*02b0*/  BRA `(.L_x_3) ;  /* 0x0000000000107947 */ /* 0x000fec0003800000 */
.L_x_2:
[----:B------:R-:W-:-:S07]  /*02c0*/  MOV R0, 0x2e0 ;  /* 0x000002e000007802 */ /* 0x000fce0000000f00 */
[----:B------:R-:W-:Y:S05]  /*02d0*/  CALL.REL.NOINC `($__internal_0_$__cuda_sm20_div_s64) ;  /* 0x0000000800607944 */ /* 0x000fea0003c00000 */
[----:B------:R-:W-:Y:S02]  /*02e0*/  IMAD.MOV.U32 R4, RZ, RZ, R8 ;  /* 0x000000ffff047224 */ /* 0x000fe400078e0008 */
[----:B------:R-:W-:-:S07]  /*02f0*/  IMAD.MOV.U32 R5, RZ, RZ, R9 ;  /* 0x000000ffff057224 */ /* 0x000fce00078e0009 */
.L_x_3:
[----:B------:R-:W-:Y:S05]  /*0300*/  BSYNC.RECONVERGENT B0 ;  /* 0x0000000000007941 */ /* 0x000fea0003800200 */
.L_x_1:
[----:B------:R-:W0:Y:S01]  /*0310*/  LDCU.64 UR4, c[0x0][0x398] ;  /* 0x00007300ff0477ac */ /* 0x000e220008000a00 */
[----:B------:R-:W1:Y:S01]  /*0320*/  LDCU UR6, c[0x0][0x394] ;  /* 0x00007280ff0677ac */ /* 0x000e620008000800 */
[----:B0-----:R-:W-:-:S04]  /*0330*/  LEA R8, P0, R4, UR4, 0x2 ;  /* 0x0000000404087c11 */ /* 0x001fc8000f8010ff */
[----:B------:R-:W-:Y:S01]  /*0340*/  LEA.HI.X R9, R4, UR5, R5, 0x2, P0 ;  /* 0x0000000504097c11 */ /* 0x000fe200080f1405 */
[----:B------:R-:W0:Y:S05]  /*0350*/  LDCU.64 UR4, c[0x0][0x3a0] ;  /* 0x00007400ff0477ac */ /* 0x000e2a0008000a00 */
[----:B------:R-:W2:Y:S01]  /*0360*/  LDG.E R9, desc[UR10][R8.64] ;  /* 0x0000000a08097981 */ /* 0x000ea2000c1e1900 */
[----:B------:R-:W-:Y:S01]  /*0370*/  BSSY.RECONVERGENT B0, `(.L_x_4) ;  /* 0x0000022000007945 */ /* 0x000fe20003800200 */
[----:B0-----:R-:W-:-:S04]  /*0380*/  LEA R2, P0, R3, UR4, 0x2 ;  /* 0x0000000403027c11 */ /* 0x001fc8000f8010ff */
[----:B------:R-:W-:Y:S02]  /*0390*/  LEA.HI.X R3, R3, UR5, R10, 0x2, P0 ;  /* 0x0000000503037c11 */ /* 0x000fe400080f140a */
[----:B------:R-:W-:-:S05]  /*03a0*/  IADD3 R7, P0, PT, R7, 0x100, RZ ;  /* 0x0000010007077810 */ /* 0x000fca0007f1e0ff */
[----:B------:R-:W-:-:S05]  /*03b0*/  IMAD.X R6, RZ, RZ, R6, P0 ;  /* 0x000000ffff067224 */ /* 0x000fca00000e0606 */
[----:B-1----:R-:W-:-:S04]  /*03c0*/  LOP3.LUT R0, R6, UR6, RZ, 0xfc, !PT ;  /* 0x0000000606007c12 */ /* 0x002fc8000f8efcff */
[----:B------:R-:W-:Y:S01]  /*03d0*/  ISETP.NE.U32.AND P0, PT, R0, RZ, PT ;  /* 0x000000ff0000720c */ /* 0x000fe20003f05070 */
[----:B--2---:R0:W-:-:S12]  /*03e0*/  STG.E desc[UR10][R2.64], R9 ;  /* 0x0000000902007986 */ /* 0x0041d8000c10190a */
[----:B------:R-:W-:Y:S05]  /*03f0*/  @P0 BRA `(.L_x_5) ;  /* 0x0000000000540947 */ /* 0x000fea0003800000 */
[----:B------:R-:W1:Y:S01]  /*0400*/  LDCU UR4, c[0x0][0x390] ;  /* 0x00007200ff0477ac */ /* 0x000e620008000800 */
[----:B------:R-:W-:Y:S01]  /*0410*/  IMAD.MOV.U32 R4, RZ, RZ, RZ ;  /* 0x000000ffff047224 */ /* 0x000fe200078e00ff */
[----:B-1----:R-:W1:Y:S01]  /*0420*/  I2F.U32.RP R6, UR4 ;  /* 0x0000000400067d06 */ /* 0x002e620008209000 */
[----:B------:R-:W-:-:S07]  /*0430*/  ISETP.NE.U32.AND P2, PT, RZ, UR4, PT ;  /* 0x00000004ff007c0c */ /* 0x000fce000bf45070 */
[----:B-1----:R-:W1:Y:S02]  /*0440*/  MUFU.RCP R6, R6 ;  /* 0x0000000600067308 */ /* 0x002e640000001000 */
[----:B-1----:R-:W-:-:S06]  /*0450*/  VIADD R5, R6, 0xffffffe ;  /* 0x0ffffffe06057836 */ /* 0x002fcc0000000000 */
[----:B------:R-:W0:Y:S02]  /*0460*/  F2I.FTZ.U32.TRUNC.NTZ R5, R5 ;  /* 0x0000000500057305 */ /* 0x000e24000021f000 */
[----:B0-----:R-:W-:-:S04]  /*0470*/  IMAD.MOV R9, RZ, RZ, -R5 ;  /* 0x000000ffff097224 */ /* 0x001fc800078e0a05 */
[----:B------:R-:W-:-:S04]  /*0480*/  IMAD R9, R9, UR4, RZ ;  /* 0x0000000409097c24 */ /* 0x000fc8000f8e02ff */
[----:B------:R-:W-:-:S04]  /*0490*/  IMAD.HI.U32 R4, R5, R9, R4 ;  /* 0x0000000905047227 */ /* 0x000fc800078e0004 */
[----:B------:R-:W-:Y:S02]  /*04a0*/  IMAD.MOV.U32 R5, RZ, RZ, RZ ;  /* 0x000000ffff057224 */ /* 0x000fe400078e00ff */
[----:B------:R-:W-:-:S05]  /*04b0*/  IMAD.HI.U32 R4, R4, R7, RZ ;  /* 0x0000000704047227 */ /* 0x000fca00078e00ff */
[----:B------:R-:W-:-:S05]  /*04c0*/  IADD3 R0, PT, PT, -R4, RZ, RZ ;  /* 0x000000ff04007210 */ /* 0x000fca0007ffe1ff */
[----:B------:R-:W-:-:S05]  /*04d0*/  IMAD R0, R0, UR4, R7 ;  /* 0x0000000400007c24 */ /* 0x000fca000f8e0207 */
[----:B------:R-:W-:-:S13]  /*04e0*/  ISETP.GE.U32.AND P0, PT, R0, UR4, PT ;  /* 0x0000000400007c0c */ /* 0x000fda000bf06070 */
[----:B------:R-:W-:Y:S02]  /*04f0*/  @P0 VIADD R0, R0, -UR4 ;  /* 0x8000000400000c36 */ /* 0x000fe40008000000 */
[----:B------:R-:W-:-:S03]  /*0500*/  @P0 VIADD R4, R4, 0x1 ;  /* 0x0000000104040836 */ /* 0x000fc60000000000 */
[----:B------:R-:W-:-:S13]  /*0510*/  ISETP.GE.U32.AND P1, PT, R0, UR4, PT ;  /* 0x0000000400007c0c */ /* 0x000fda000bf26070 */
[----:B------:R-:W-:Y:S01]  /*0520*/  @P1 VIADD R4, R4, 0x1 ;  /* 0x0000000104041836 */ /* 0x000fe20000000000 */
[----:B------:R-:W-:Y:S01]  /*0530*/  @!P2 LOP3.LUT R4, RZ, UR4, RZ, 0x33, !PT ;  /* 0x00000004ff04ac12 */ /* 0x000fe2000f8e33ff */
[----:B------:R-:W-:Y:S06]  /*0540*/  BRA `(.L_x_6) ;  /* 0x0000000000107947 */ /* 0x000fec0003800000 */
.L_x_5:
[----:B------:R-:W-:-:S07]  /*0550*/  MOV R0, 0x570 ;  /* 0x0000057000007802 */ /* 0x000fce0000000f00 */
[----:B0-----:R-:W-:Y:S05]  /*0560*/  CALL.REL.NOINC `($__internal_0_$__cuda_sm20_div_s64) ;  /* 0x0000000400bc7944 */ /* 0x001fea0003c00000 */
[----:B------:R-:W-:Y:S02]  /*0570*/  IMAD.MOV.U32 R4, RZ, RZ, R8 ;  /* 0x000000ffff047224 */ /* 0x000fe400078e0008 */
[----:B------:R-:W-:-:S07]  /*0580*/  IMAD.MOV.U32 R5, RZ, RZ, R9 ;  /* 0x000000ffff057224 */ /* 0x000fce00078e0009 */
.L_x_6:
[----:B------:R-:W-:Y:S05]  /*0590*/  BSYNC.RECONVERGENT B0 ;  /* 0x0000000000007941 */ /* 0x000fea0003800200 */
.L_x_4:
[----:B------:R-:W0:Y:S02]  /*05a0*/  LDCU.64 UR4, c[0x0][0x398] ;  /* 0x00007300ff0477ac */ /* 0x000e240008000a00 */
[----:B0-----:R-:W-:-:S04]  /*05b0*/  LEA R6, P0, R4, UR4, 0x2 ;  /* 0x0000000404067c11 */ /* 0x001fc8000f8010ff */
[----:B------:R-:W-:-:S06]  /*05c0*/  LEA.HI.X R7, R4, UR5, R5, 0x2, P0 ;  /* 0x0000000504077c11 */ /* 0x000fcc00080f1405 */
[----:B------:R-:W2:Y:S04]  /*05d0*/  LDG.E R7, desc[UR10][R6.64] ;  /* 0x0000000a06077981 */ /* 0x000ea8000c1e1900 */
[----:B--2---:R-:W-:Y:S01]  /*05e0*/  STG.E desc[UR10][R2.64+0x400], R7 ;  /* 0x0004000702007986 */ /* 0x004fe2000c10190a */
[----:B------:R-:W-:Y:S05]  /*05f0*/  EXIT ;  /* 0x000000000000794d */ /* 0x000fea0003800000 */
.L_x_0:
[----:B------:R-:W0:Y:S01]  /*0600*/  S2R R2, SR_TID.X ;  /* 0x0000000000027919 */ /* 0x000e220000002100 */
[----:B------:R-:W-:Y:S01]  /*0610*/  USHF.R.S32.HI UR9, URZ, 0x1f, UR8 ;  /* 0x0000001fff097899 */ /* 0x000fe20008011408 */
[----:B------:R-:W-:Y:S05]  /*0620*/  BSSY.RECONVERGENT B0, `(.L_x_7) ;  /* 0x0000031000007945 */ /* 0x000fea0003800200 */
[----:B------:R-:W-:Y:S02]  /*0630*/  MOV R0, UR9 ;  /* 0x0000000900007c02 */ /* 0x000fe40008000f00 */
[----:B0-----:R-:W-:-:S04]  /*0640*/  ISETP.LT.U32.AND P0, PT, R2, UR8, PT ;  /* 0x0000000802007c0c */ /* 0x001fc8000bf01070 */
[----:B------:R-:W-:-:S13]  /*0650*/  ISETP.GT.AND.EX P0, PT, R0, RZ, PT, P0 ;  /* 0x000000ff0000720c */ /* 0x000fda0003f04300 */
[----:B------:R-:W-:Y:S05]  /*0660*/  @!P0 BRA `(.L_x_8) ;  /* 0x0000000000b08947 */ /* 0x000fea0003800000 */
[----:B------:R-:W0:Y:S01]  /*0670*/  LDCU.64 UR6, c[0x0][0x388] ;  /* 0x00007100ff0677ac */ /* 0x000e220008000a00 */
[----:B------:R-:W-:Y:S01]  /*0680*/  IADD3 R3, P0, PT, R2, UR4, RZ ;  /* 0x0000000402037c10 */ /* 0x000fe2000ff1e0ff */
[----:B------:R-:W-:Y:S01]  /*0690*/  BSSY.RECONVERGENT B1, `(.L_x_9) ;  /* 0x0000021000017945 */ /* 0x000fe20003800200 */
[----:B------:R-:W1:Y:S03]  /*06a0*/  LDCU UR14, c[0x0][0x394] ;  /* 0x00007280ff0e77ac */ /* 0x000e660008000800 */
[----:B------:R-:W-:Y:S01]  /*06b0*/  IMAD.X R10, RZ, RZ, UR5, P0 ;  /* 0x00000005ff0a7e24 */ /* 0x000fe200080e06ff */
[----:B0-----:R-:W-:-:S04]  /*06c0*/  IADD3 R7, P0, PT, R3, UR6, RZ ;  /* 0x0000000603077c10 */ /* 0x001fc8000ff1e0ff */
[----:B------:R-:W-:-:S04]  /*06d0*/  IADD3.X R6, PT, PT, R10, UR7, RZ, P0, !PT ;  /* 0x000000070a067c10 */ /* 0x000fc800087fe4ff */
[----:B-1----:R-:W-:-:S04]  /*06e0*/  LOP3.LUT R0, R6, UR14, RZ, 0xfc, !PT ;  /* 0x0000000e06007c12 */ /* 0x002fc8000f8efcff */
        /* <DEDUP_REMOVED lines=11> */
[----:B------:R-:W-:-:S04]  /*07a0*/  IMAD.HI.U32 R6, R5, R9, R4 ;  /* 0x0000000905067227 */ /* 0x000fc800078e0004 */
[----:B------:R-:W-:Y:S02]  /*07b0*/  IMAD.MOV.U32 R5, RZ, RZ, RZ ;  /* 0x000000ffff057224 */ /* 0x000fe400078e00ff */
[----:B------:R-:W-:-:S04]  /*07c0*/  IMAD.HI.U32 R4, R6, R7, RZ ;  /* 0x0000000706047227 */ /* 0x000fc800078e00ff */
[----:B------:R-:W-:-:S04]  /*07d0*/  IMAD.MOV R6, RZ, RZ, -R4 ;  /* 0x000000ffff067224 */ /* 0x000fc800078e0a04 */
[----:B------:R-:W-:-:S05]  /*07e0*/  IMAD R6, R6, UR6, R7 ;  /* 0x0000000606067c24 */ /* 0x000fca000f8e0207 */
[----:B------:R-:W-:-:S13]  /*07f0*/  ISETP.GE.U32.AND P0, PT, R6, UR6, PT ;  /* 0x0000000606007c0c */ /* 0x000fda000bf06070 */
[----:B------:R-:W-:Y:S01]  /*0800*/  @P0 VIADD R6, R6, -UR6 ;  /* 0x8000000606060c36 */ /* 0x000fe20008000000 */
[----:B------:R-:W-:-:S04]  /*0810*/  @P0 IADD3 R4, PT, PT, R4, 0x1, RZ ;  /* 0x0000000104040810 */ /* 0x000fc80007ffe0ff */
[----:B------:R-:W-:-:S13]  /*0820*/  ISETP.GE.U32.AND P1, PT, R6, UR6, PT ;  /* 0x0000000606007c0c */ /* 0x000fda000bf26070 */
[----:B------:R-:W-:Y:S01]  /*0830*/  @P1 VIADD R4, R4, 0x1 ;  /* 0x0000000104041836 */ /* 0x000fe20000000000 */
[----:B------:R-:W-:Y:S01]  /*0840*/  @!P2 LOP3.LUT R4, RZ, UR6, RZ, 0x33, !PT ;  /* 0x00000006ff04ac12 */ /* 0x000fe2000f8e33ff */
[----:B------:R-:W-:Y:S06]  /*0850*/  BRA `(.L_x_11) ;  /* 0x0000000000107947 */ /* 0x000fec0003800000 */
.L_x_10:
[----:B------:R-:W-:-:S07]  /*0860*/  MOV R0, 0x880 ;  /* 0x0000088000007802 */ /* 0x000fce0000000f00 */
[----:B------:R-:W-:Y:S05]  /*0870*/  CALL.REL.NOINC `($__internal_0_$__cuda_sm20_div_s64) ;  /* 0x0000000000f87944 */ /* 0x000fea0003c00000 */
[----:B------:R-:W-:Y:S02]  /*0880*/  IMAD.MOV.U32 R4, RZ, RZ, R8 ;  /* 0x000000ffff047224 */ /* 0x000fe400078e0008 */
[----:B------:R-:W-:-:S07]  /*0890*/  IMAD.MOV.U32 R5, RZ, RZ, R9 ;  /* 0x000000ffff057224 */ /* 0x000fce00078e0009 */
.L_x_11:
[----:B------:R-:W-:Y:S05]  /*08a0*/  BSYNC.RECONVERGENT B1 ;  /* 0x0000000000017941 */ /* 0x000fea0003800200 */
.L_x_9:
[----:B------:R-:W0:Y:S02]  /*08b0*/  LDCU.64 UR6, c[0x0][0x398] ;  /* 0x00007300ff0677ac */ /* 0x000e240008000a00 */
[----:B0-----:R-:W-:-:S04]  /*08c0*/  LEA R6, P0, R4, UR6, 0x2 ;  /* 0x0000000604067c11 */ /* 0x001fc8000f8010ff */
[----:B------:R-:W-:Y:S01]  /*08d0*/  LEA.HI.X R7, R4, UR7, R5, 0x2, P0 ;  /* 0x0000000704077c11 */ /* 0x000fe200080f1405 */
[----:B------:R-:W0:Y:S05]  /*08e0*/  LDCU.64 UR6, c[0x0][0x3a0] ;  /* 0x00007400ff0677ac */ /* 0x000e2a0008000a00 */
[----:B------:R-:W2:Y:S01]  /*08f0*/  LDG.E R7, desc[UR10][R6.64] ;  /* 0x0000000a06077981 */ /* 0x000ea2000c1e1900 */
[----:B0-----:R-:W-:-:S04]  /*0900*/  LEA R4, P0, R3, UR6, 0x2 ;  /* 0x0000000603047c11 */ /* 0x001fc8000f8010ff */
[----:B------:R-:W-:-:S05]  /*0910*/  LEA.HI.X R5, R3, UR7, R10, 0x2, P0 ;  /* 0x0000000703057c11 */ /* 0x000fca00080f140a */
[----:B--2---:R0:W-:Y:S04]  /*0920*/  STG.E desc[UR10][R4.64], R7 ;  /* 0x0000000704007986 */ /* 0x0041e8000c10190a */
.L_x_8:
[----:B------:R-:W-:Y:S05]  /*0930*/  BSYNC.RECONVERGENT B0 ;  /* 0x0000000000007941 */ /* 0x000fea0003800200 */
.L_x_7:
[----:B------:R-:W-:Y:S02]  /*0940*/  VIADD R2, R2, 0x100 ;  /* 0x0000010002027836 */ /* 0x000fe40000000000 */
[----:B------:R-:W-:-:S03]  /*0950*/  IMAD.U32 R0, RZ, RZ, UR9 ;  /* 0x00000009ff007e24 */ /* 0x000fc6000f8e00ff */
[----:B------:R-:W-:-:S04]  /*0960*/  ISETP.LT.U32.AND P0, PT, R2, UR8, PT ;  /* 0x0000000802007c0c */ /* 0x000fc8000bf01070 */
[----:B------:R-:W-:-:S13]  /*0970*/  ISETP.GT.AND.EX P0, PT, R0, RZ, PT, P0 ;  /* 0x000000ff0000720c */ /* 0x000fda0003f04300 */
[----:B------:R-:W-:Y:S05]  /*0980*/  @!P0 EXIT ;  /* 0x000000000000894d */ /* 0x000fea0003800000 */
[----:B------:R-:W0:Y:S01]  /*0990*/  LDCU.64 UR6, c[0x0][0x388] ;  /* 0x00007100ff0677ac */ /* 0x000e220008000a00 */
[----:B------:R-:W-:Y:S01]  /*09a0*/  IADD3 R2, P0, PT, R2, UR4, RZ ;  /* 0x0000000402027c10 */ /* 0x000fe2000ff1e0ff */
[----:B------:R-:W-:Y:S01]  /*09b0*/  BSSY.RECONVERGENT B0, `(.L_x_12) ;  /* 0x0000021000007945 */ /* 0x000fe20003800200 */
[----:B------:R-:W1:Y:S02]  /*09c0*/  LDCU UR8, c[0x0][0x394] ;  /* 0x00007280ff0877ac */ /* 0x000e640008000800 */
[----:B------:R-:W-:Y:S02]  /*09d0*/  IADD3.X R3, PT, PT, RZ, UR5, RZ, P0, !PT ;  /* 0x00000005ff037c10 */ /* 0x000fe400087fe4ff */
[----:B0-----:R-:W-:-:S04]  /*09e0*/  IADD3 R7, P0, PT, R2, UR6, RZ ;  /* 0x0000000602077c10 */ /* 0x001fc8000ff1e0ff */
[----:B------:R-:W-:-:S04]  /*09f0*/  IADD3.X R6, PT, PT, R3, UR7, RZ, P0, !PT ;  /* 0x0000000703067c10 */ /* 0x000fc800087fe4ff */
[----:B-1----:R-:W-:-:S04]  /*0a00*/  LOP3.LUT R0, R6, UR8, RZ, 0xfc, !PT ;  /* 0x0000000806007c12 */ /* 0x002fc8000f8efcff */
[----:B------:R-:W-:-:S13]  /*0a10*/  ISETP.NE.U32.AND P0, PT, R0, RZ, PT ;  /* 0x000000ff0000720c */ /* 0x000fda0003f05070 */
[----:B------:R-:W-:Y:S05]  /*0a20*/  @P0 BRA `(.L_x_13) ;  /* 0x0000000000540947 */ /* 0x000fea0003800000 */
[----:B------:R-:W0:Y:S01]  /*0a30*/  LDCU UR4, c[0x0][0x390] ;  /* 0x00007200ff0477ac */ /* 0x000e220008000800 */
[----:B------:R-:W-:Y:S01]  /*0a40*/  IMAD.MOV.U32 R4, RZ, RZ, RZ ;  /* 0x000000ffff047224 */ /* 0x000fe200078e00ff */
[----:B0-----:R-:W0:Y:S01]  /*0a50*/  I2F.U32.RP R6, UR4 ;  /* 0x0000000400067d06 */ /* 0x001e220008209000 */
[----:B------:R-:W-:-:S07]  /*0a60*/  ISETP.NE.U32.AND P2, PT, RZ, UR4, PT ;  /* 0x00000004ff007c0c */ /* 0x000fce000bf45070 */
[----:B0-----:R-:W0:Y:S02]  /*0a70*/  MUFU.RCP R6, R6 ;  /* 0x0000000600067308 */ /* 0x001e240000001000 */
[----:B0-----:R-:W-:-:S06]  /*0a80*/  VIADD R5, R6, 0xffffffe ;  /* 0x0ffffffe06057836 */ /* 0x001fcc0000000000 */
[----:B------:R-:W0:Y:S02]  /*0a90*/  F2I.FTZ.U32.TRUNC.NTZ R5, R5 ;  /* 0x0000000500057305 */ /* 0x000e24000021f000 */
[----:B0-----:R-:W-:-:S04]  /*0aa0*/  IMAD.MOV R9, RZ, RZ, -R5 ;  /* 0x000000ffff097224 */ /* 0x001fc800078e0a05 */
[----:B------:R-:W-:-:S04]  /*0ab0*/  IMAD R9, R9, UR4, RZ ;  /* 0x0000000409097c24 */ /* 0x000fc8000f8e02ff */
[----:B------:R-:W-:-:S04]  /*0ac0*/  IMAD.HI.U32 R4, R5, R9, R4 ;  /* 0x0000000905047227 */ /* 0x000fc800078e0004 */
[----:B------:R-:W-:Y:S02]  /*0ad0*/  IMAD.MOV.U32 R5, RZ, RZ, RZ ;  /* 0x000000ffff057224 */ /* 0x000fe400078e00ff */
[----:B------:R-:W-:-:S04]  /*0ae0*/  IMAD.HI.U32 R4, R4, R7, RZ ;  /* 0x0000000704047227 */ /* 0x000fc800078e00ff */
[----:B------:R-:W-:-:S04]  /*0af0*/  IMAD.MOV R0, RZ, RZ, -R4 ;  /* 0x000000ffff007224 */ /* 0x000fc800078e0a04 */
[----:B------:R-:W-:-:S05]  /*0b00*/  IMAD R0, R0, UR4, R7 ;  /* 0x0000000400007c24 */ /* 0x000fca000f8e0207 */
[----:B------:R-:W-:-:S13]  /*0b10*/  ISETP.GE.U32.AND P0, PT, R0, UR4, PT ;  /* 0x0000000400007c0c */ /* 0x000fda000bf06070 */
[----:B------:R-:W-:Y:S02]  /*0b20*/  @P0 VIADD R0, R0, -UR4 ;  /* 0x8000000400000c36 */ /* 0x000fe40008000000 */
[----:B------:R-:W-:-:S03]  /*0b30*/  @P0 VIADD R4, R4, 0x1 ;  /* 0x0000000104040836 */ /* 0x000fc60000000000 */
[----:B------:R-:W-:-:S13]  /*0b40*/  ISETP.GE.U32.AND P1, PT, R0, UR4, PT ;  /* 0x0000000400007c0c */ /* 0x000fda000bf26070 */
[----:B------:R-:W-:Y:S02]  /*0b50*/  @P1 IADD3 R4, PT, PT, R4, 0x1, RZ ;  /* 0x0000000104041810 */ /* 0x000fe40007ffe0ff */
[----:B------:R-:W-:Y:S01]  /*0b60*/  @!P2 LOP3.LUT R4, RZ, UR4, RZ, 0x33, !PT ;  /* 0x00000004ff04ac12 */ /* 0x000fe2000f8e33ff */
[----:B------:R-:W-:Y:S06]  /*0b70*/  BRA `(.L_x_14) ;  /* 0x0000000000107947 */ /* 0x000fec0003800000 */
.L_x_13:
[----:B------:R-:W-:-:S07]  /*0b80*/  MOV R0, 0xba0 ;  /* 0x00000ba000007802 */ /* 0x000fce0000000f00 */
[----:B------:R-:W-:Y:S05]  /*0b90*/  CALL.REL.NOINC `($__internal_0_$__cuda_sm20_div_s64) ;  /* 0x0000000000307944 */ /* 0x000fea0003c00000 */
[----:B------:R-:W-:Y:S02]  /*0ba0*/  IMAD.MOV.U32 R4, RZ, RZ, R8 ;  /* 0x000000ffff047224 */ /* 0x000fe400078e0008 */
[----:B------:R-:W-:-:S07]  /*0bb0*/  IMAD.MOV.U32 R5, RZ, RZ, R9 ;  /* 0x000000ffff057224 */ /* 0x000fce00078e0009 */
.L_x_14:
[----:B------:R-:W-:Y:S05]  /*0bc0*/  BSYNC.RECONVERGENT B0 ;  /* 0x0000000000007941 */ /* 0x000fea0003800200 */
.L_x_12:
[----:B------:R-:W0:Y:S02]  /*0bd0*/  LDCU.64 UR4, c[0x0][0x398] ;  /* 0x00007300ff0477ac */ /* 0x000e240008000a00 */
[----:B0-----:R-:W-:-:S04]  /*0be0*/  LEA R6, P0, R4, UR4, 0x2 ;  /* 0x0000000404067c11 */ /* 0x001fc8000f8010ff */
[----:B------:R-:W-:Y:S01]  /*0bf0*/  LEA.HI.X R7, R4, UR5, R5, 0x2, P0 ;  /* 0x0000000504077c11 */ /* 0x000fe200080f1405 */
[----:B------:R-:W0:Y:S05]  /*0c00*/  LDCU.64 UR4, c[0x0][0x3a0] ;  /* 0x00007400ff0477ac */ /* 0x000e2a0008000a00 */
[----:B------:R-:W2:Y:S01]  /*0c10*/  LDG.E R7, desc[UR10][R6.64] ;  /* 0x0000000a06077981 */ /* 0x000ea2000c1e1900 */
[----:B0-----:R-:W-:-:S04]  /*0c20*/  LEA R4, P0, R2, UR4, 0x2 ;  /* 0x0000000402047c11 */ /* 0x001fc8000f8010ff */
[----:B------:R-:W-:-:S05]  /*0c30*/  LEA.HI.X R5, R2, UR5, R3, 0x2, P0 ;  /* 0x0000000502057c11 */ /* 0x000fca00080f1403 */
[----:B--2---:R-:W-:Y:S01]  /*0c40*/  STG.E desc[UR10][R4.64], R7 ;  /* 0x0000000704007986 */ /* 0x004fe2000c10190a */
[----:B------:R-:W-:Y:S05]  /*0c50*/  EXIT ;  /* 0x000000000000794d */ /* 0x000fea0003800000 */
        .weak           $__internal_0_$__cuda_sm20_div_s64
        .type           $__internal_0_$__cuda_sm20_div_s64,@function
        .size           $__internal_0_$__cuda_sm20_div_s64,(.L_x_21 - $__internal_0_$__cuda_sm20_div_s64)
$__internal_0_$__cuda_sm20_div_s64:
[----:B------:R-:W-:Y:S01]  /*0c60*/  UIADD3 UR6, UP1, UPT, URZ, -UR12, URZ ;  /* 0x8000000cff067290 */ /* 0x000fe2000ff3e0ff */
[----:B------:R-:W-:Y:S01]  /*0c70*/  ISETP.GE.AND P3, PT, R6, RZ, PT ;  /* 0x000000ff0600720c */ /* 0x000fe20003f66270 */
[----:B------:R-:W-:Y:S02]  /*0c80*/  UISETP.GE.AND UP0, UPT, UR13, URZ, UPT ;  /* 0x000000ff0d00728c */ /* 0x000fe4000bf06270 */
[----:B------:R-:W-:Y:S02]  /*0c90*/  UIADD3.X UR7, UPT, UPT, URZ, ~UR13, URZ, UP1, !UPT ;  /* 0x8000000dff077290 */ /* 0x000fe40008ffe4ff */
[----:B------:R-:W-:Y:S02]  /*0ca0*/  USEL UR6, UR6, UR12, !UP0 ;  /* 0x0000000c06067287 */ /* 0x000fe4000c000000 */
[----:B------:R-:W-:-:S09]  /*0cb0*/  USEL UR7, UR7, UR13, !UP0 ;  /* 0x0000000d07077287 */ /* 0x000fd2000c000000 */
[----:B------:R-:W0:Y:S08]  /*0cc0*/  I2F.U64.RP R11, UR6 ;  /* 0x00000006000b7d12 */ /* 0x000e300008309000 */
[----:B0-----:R-:W0:Y:S02]  /*0cd0*/  MUFU.RCP R11, R11 ;  /* 0x0000000b000b7308 */ /* 0x001e240000001000 */
[----:B0-----:R-:W-:-:S06]  /*0ce0*/  VIADD R4, R11, 0x1ffffffe ;  /* 0x1ffffffe0b047836 */ /* 0x001fcc0000000000 */
[----:B------:R-:W0:Y:S02]  /*0cf0*/  F2I.U64.TRUNC R4, R4 ;  /* 0x0000000400047311 */ /* 0x000e24000020d800 */
[----:B0-----:R-:W-:-:S04]  /*0d00*/  IMAD.WIDE.U32 R8, R4, UR6, RZ ;  /* 0x0000000604087c25 */ /* 0x001fc8000f8e00ff */
[----:B------:R-:W-:Y:S01]  /*0d10*/  IMAD R9, R4, UR7, R9 ;  /* 0x0000000704097c24 */ /* 0x000fe2000f8e0209 */
[----:B------:R-:W-:-:S03]  /*0d20*/  IADD3 R13, P0, PT, RZ, -R8, RZ ;  /* 0x80000008ff0d7210 */ /* 0x000fc60007f1e0ff */
[----:B------:R-:W-:Y:S02]  /*0d30*/  IMAD R9, R5, UR6, R9 ;  /* 0x0000000605097c24 */ /* 0x000fe4000f8e0209 */
[----:B------:R-:W-:-:S04]  /*0d40*/  IMAD.HI.U32 R8, R4, R13, RZ ;  /* 0x0000000d04087227 */ /* 0x000fc800078e00ff */
[----:B------:R-:W-:Y:S02]  /*0d50*/  IMAD.X R15, RZ, RZ, ~R9, P0 ;  /* 0x000000ffff0f7224 */ /* 0x000fe400000e0e09 */
[----:B------:R-:W-:Y:S02]  /*0d60*/  IMAD.MOV.U32 R9, RZ, RZ, R4 ;  /* 0x000000ffff097224 */ /* 0x000fe400078e0004 */
[-C--:B------:R-:W-:Y:S02]  /*0d70*/  IMAD R17, R5, R15.reuse, RZ ;  /* 0x0000000f05117224 */ /* 0x080fe400078e02ff */
[----:B------:R-:W-:-:S04]  /*0d80*/  IMAD.WIDE.U32 R8, P0, R4, R15, R8 ;  /* 0x0000000f04087225 */ /* 0x000fc80007800008 */
[----:B------:R-:W-:-:S04]  /*0d90*/  IMAD.HI.U32 R11, R5, R15, RZ ;  /* 0x0000000f050b7227 */ /* 0x000fc800078e00ff */
[----:B------:R-:W-:Y:S01]  /*0da0*/  IMAD.HI.U32 R8, P1, R5, R13, R8 ;  /* 0x0000000d05087227 */ /* 0x000fe20007820008 */
[----:B------:R-:W-:-:S04]  /*0db0*/  IADD3.X R11, PT, PT, R11, R5, RZ, P0, !PT ;  /* 0x000000050b0b7210 */ /* 0x000fc800007fe4ff */
[----:B------:R-:W-:-:S04]  /*0dc0*/  IADD3 R9, P2, PT, R17, R8, RZ ;  /* 0x0000000811097210 */ /* 0x000fc80007f5e0ff */
[----:B------:R-:W-:Y:S01]  /*0dd0*/  IADD3.X R11, PT, PT, RZ, RZ, R11, P2, P1 ;  /* 0x000000ffff0b7210 */ /* 0x000fe200017e240b */
[----:B------:R-:W-:-:S04]  /*0de0*/  IMAD.WIDE.U32 R4, R9, UR6, RZ ;  /* 0x0000000609047c25 */ /* 0x000fc8000f8e00ff */
[----:B------:R-:W-:Y:S01]  /*0df0*/  IMAD R8, R9, UR7, R5 ;  /* 0x0000000709087c24 */ /* 0x000fe2000f8e0205 */
[----:B------:R-:W-:-:S03]  /*0e00*/  IADD3 R5, P0, PT, RZ, -R4, RZ ;  /* 0x80000004ff057210 */ /* 0x000fc60007f1e0ff */
[----:B------:R-:W-:Y:S02]  /*0e10*/  IMAD R4, R11, UR6, R8 ;  /* 0x000000060b047c24 */ /* 0x000fe4000f8e0208 */
[----:B------:R-:W-:-:S04]  /*0e20*/  IMAD.HI.U32 R8, R9, R5, RZ ;  /* 0x0000000509087227 */ /* 0x000fc800078e00ff */
[----:B------:R-:W-:Y:S01]  /*0e30*/  IMAD.X R12, RZ, RZ, ~R4, P0 ;  /* 0x000000ffff0c7224 */ /* 0x000fe200000e0e04 */
[----:B------:R-:W-:-:S03]  /*0e40*/  IADD3 R4, P4, PT, RZ, -R7, RZ ;  /* 0x80000007ff047210 */ /* 0x000fc60007f9e0ff */
[----:B------:R-:W-:-:S04]  /*0e50*/  IMAD.WIDE.U32 R8, P0, R9, R12, R8 ;  /* 0x0000000c09087225 */ /* 0x000fc80007800008 */
[----:B------:R-:W-:Y:S02]  /*0e60*/  IMAD.X R13, RZ, RZ, ~R6, P4 ;  /* 0x000000ffff0d7224 */ /* 0x000fe400020e0e06 */
[----:B------:R-:W-:Y:S01]  /*0e70*/  IMAD.HI.U32 R8, P1, R11, R5, R8 ;  /* 0x000000050b087227 */ /* 0x000fe20007820008 */
[----:B------:R-:W-:-:S03]  /*0e80*/  SEL R9, R4, R7, !P3 ;  /* 0x0000000704097207 */ /* 0x000fc60005800000 */
[CC--:B------:R-:W-:Y:S02]  /*0e90*/  IMAD R5, R11.reuse, R12.reuse, RZ ;  /* 0x0000000c0b057224 */ /* 0x0c0fe400078e02ff */
[----:B------:R-:W-:-:S03]  /*0ea0*/  IMAD.HI.U32 R12, R11, R12, RZ ;  /* 0x0000000c0b0c7227 */ /* 0x000fc600078e00ff */
[----:B------:R-:W-:Y:S01]  /*0eb0*/  IADD3 R8, P2, PT, R5, R8, RZ ;  /* 0x0000000805087210 */ /* 0x000fe20007f5e0ff */
[----:B------:R-:W-:Y:S01]  /*0ec0*/  IMAD.X R5, R12, 0x1, R11, P0 ;  /* 0x000000010c057824 */ /* 0x000fe200000e060b */
[----:B------:R-:W-:-:S03]  /*0ed0*/  SEL R11, R13, R6, !P3 ;  /* 0x000000060d0b7207 */ /* 0x000fc60005800000 */
[----:B------:R-:W-:Y:S01]  /*0ee0*/  IMAD.HI.U32 R4, R8, R9, RZ ;  /* 0x0000000908047227 */ /* 0x000fe200078e00ff */
[----:B------:R-:W-:-:S03]  /*0ef0*/  IADD3.X R12, PT, PT, RZ, RZ, R5, P2, P1 ;  /* 0x000000ffff0c7210 */ /* 0x000fc600017e2405 */
[----:B------:R-:W-:Y:S02]  /*0f00*/  IMAD.MOV.U32 R5, RZ, RZ, RZ ;  /* 0x000000ffff057224 */ /* 0x000fe400078e00ff */
[-C--:B------:R-:W-:Y:S02]  /*0f10*/  IMAD R13, R12, R11.reuse, RZ ;  /* 0x0000000b0c0d7224 */ /* 0x080fe400078e02ff */
[----:B------:R-:W-:-:S04]  /*0f20*/  IMAD.WIDE.U32 R4, R8, R11, R4 ;  /* 0x0000000b08047225 */ /* 0x000fc800078e0004 */
[----:B------:R-:W-:-:S04]  /*0f30*/  IMAD.HI.U32 R8, R12, R11, RZ ;  /* 0x0000000b0c087227 */ /* 0x000fc800078e00ff */
[----:B------:R-:W-:-:S04]  /*0f40*/  IMAD.HI.U32 R4, P0, R12, R9, R4 ;  /* 0x000000090c047227 */ /* 0x000fc80007800004 */
[----:B------:R-:W-:Y:S01]  /*0f50*/  IMAD.X R8, RZ, RZ, R8, P0 ;  /* 0x000000ffff087224 */ /* 0x000fe200000e0608 */
[----:B------:R-:W-:-:S05]  /*0f60*/  IADD3 R13, P1, PT, R13, R4, RZ ;  /* 0x000000040d0d7210 */ /* 0x000fca0007f3e0ff */
[----:B------:R-:W-:-:S04]  /*0f70*/  IMAD.WIDE.U32 R4, R13, UR6, RZ ;  /* 0x000000060d047c25 */ /* 0x000fc8000f8e00ff */
[----:B------:R-:W-:Y:S01]  /*0f80*/  IMAD.X R8, RZ, RZ, R8, P1 ;  /* 0x000000ffff087224 */ /* 0x000fe200008e0608 */
[----:B------:R-:W-:Y:S01]  /*0f90*/  IADD3 R12, P1, PT, -R4, R9, RZ ;  /* 0x00000009040c7210 */ /* 0x000fe20007f3e1ff */
[----:B------:R-:W-:-:S03]  /*0fa0*/  IMAD R5, R13, UR7, R5 ;  /* 0x000000070d057c24 */ /* 0x000fc6000f8e0205 */
[----:B------:R-:W-:Y:S01]  /*0fb0*/  ISETP.GE.U32.AND P0, PT, R12, UR6, PT ;  /* 0x000000060c007c0c */ /* 0x000fe2000bf06070 */
[----:B------:R-:W-:-:S05]  /*0fc0*/  IMAD R4, R8, UR6, R5 ;  /* 0x0000000608047c24 */ /* 0x000fca000f8e0205 */
[----:B------:R-:W-:Y:S02]  /*0fd0*/  IADD3.X R14, PT, PT, ~R4, R11, RZ, P1, !PT ;  /* 0x0000000b040e7210 */ /* 0x000fe40000ffe5ff */
[----:B------:R-:W-:Y:S02]  /*0fe0*/  IADD3 R4, P2, PT, R13, 0x1, RZ ;  /* 0x000000010d047810 */ /* 0x000fe40007f5e0ff */
[----:B------:R-:W-:Y:S02]  /*0ff0*/  IADD3 R9, P1, PT, R12, -UR6, RZ ;  /* 0x800000060c097c10 */ /* 0x000fe4000ff3e0ff */
[C---:B------:R-:W-:Y:S01]  /*1000*/  ISETP.GE.U32.AND.EX P0, PT, R14.reuse, UR7, PT, P0 ;  /* 0x000000070e007c0c */ /* 0x040fe2000bf06100 */
[----:B------:R-:W-:Y:S01]  /*1010*/  IMAD.X R5, RZ, RZ, R8, P2 ;  /* 0x000000ffff057224 */ /* 0x000fe200010e0608 */
[----:B------:R-:W-:Y:S02]  /*1020*/  IADD3.X R11, PT, PT, R14, ~UR7, RZ, P1, !PT ;  /* 0x800000070e0b7c10 */ /* 0x000fe40008ffe4ff */
[----:B------:R-:W-:-:S02]  /*1030*/  SEL R9, R9, R12, P0 ;  /* 0x0000000c09097207 */ /* 0x000fc40000000000 */
[----:B------:R-:W-:Y:S02]  /*1040*/  SEL R13, R4, R13, P0 ;  /* 0x0000000d040d7207 */ /* 0x000fe40000000000 */
[----:B------:R-:W-:Y:S02]  /*1050*/  SEL R11, R11, R14, P0 ;  /* 0x0000000e0b0b7207 */ /* 0x000fe40000000000 */
[----:B------:R-:W-:Y:S02]  /*1060*/  ISETP.GE.U32.AND P1, PT, R9, UR6, PT ;  /* 0x0000000609007c0c */ /* 0x000fe4000bf26070 */
[----:B------:R-:W-:Y:S02]  /*1070*/  SEL R4, R5, R8, P0 ;  /* 0x0000000805047207 */ /* 0x000fe40000000000 */
[----:B------:R-:W-:Y:S02]  /*1080*/  IADD3 R8, P2, PT, R13, 0x1, RZ ;  /* 0x000000010d087810 */ /* 0x000fe40007f5e0ff */
[----:B------:R-:W-:-:S02]  /*1090*/  ISETP.GE.U32.AND.EX P0, PT, R11, UR7, PT, P1 ;  /* 0x000000070b007c0c */ /* 0x000fc4000bf06110 */
[----:B------:R-:W-:Y:S01]  /*10a0*/  LOP3.LUT R11, R6, UR13, RZ, 0x3c, !PT ;  /* 0x0000000d060b7c12 */ /* 0x000fe2000f8e3cff */
[----:B------:R-:W-:Y:S01]  /*10b0*/  IMAD.X R9, RZ, RZ, R4, P2 ;  /* 0x000000ffff097224 */ /* 0x000fe200010e0604 */
[----:B------:R-:W-:Y:S02]  /*10c0*/  SEL R8, R8, R13, P0 ;  /* 0x0000000d08087207 */ /* 0x000fe40000000000 */
[----:B------:R-:W-:Y:S02]  /*10d0*/  ISETP.GE.AND P1, PT, R11, RZ, PT ;  /* 0x000000ff0b00720c */ /* 0x000fe40003f26270 */
[----:B------:R-:W-:Y:S02]  /*10e0*/  SEL R9, R9, R4, P0 ;  /* 0x0000000409097207 */ /* 0x000fe40000000000 */
[----:B------:R-:W-:Y:S02]  /*10f0*/  IADD3 R5, P2, PT, RZ, -R8, RZ ;  /* 0x80000008ff057210 */ /* 0x000fe40007f5e0ff */
[----:B------:R-:W-:-:S02]  /*1100*/  ISETP.NE.U32.AND P0, PT, RZ, UR12, PT ;  /* 0x0000000cff007c0c */ /* 0x000fc4000bf05070 */
[----:B------:R-:W-:Y:S01]  /*1110*/  SEL R8, R5, R8, !P1 ;  /* 0x0000000805087207 */ /* 0x000fe20004800000 */
[----:B------:R-:W-:Y:S01]  /*1120*/  IMAD.X R4, RZ, RZ, ~R9, P2 ;  /* 0x000000ffff047224 */ /* 0x000fe200010e0e09 */
[----:B------:R-:W-:Y:S01]  /*1130*/  ISETP.NE.AND.EX P0, PT, RZ, UR13, PT, P0 ;  /* 0x0000000dff007c0c */ /* 0x000fe2000bf05300 */
[----:B------:R-:W-:-:S03]  /*1140*/  IMAD.MOV.U32 R5, RZ, RZ, 0x0 ;  /* 0x00000000ff057424 */ /* 0x000fc600078e00ff */
[----:B------:R-:W-:Y:S01]  /*1150*/  SEL R9, R4, R9, !P1 ;  /* 0x0000000904097207 */ /* 0x000fe20004800000 */
[----:B------:R-:W-:Y:S01]  /*1160*/  IMAD.MOV.U32 R4, RZ, RZ, R0 ;  /* 0x000000ffff047224 */ /* 0x000fe200078e0000 */
[----:B------:R-:W-:Y:S02]  /*1170*/  SEL R8, R8, 0xffffffff, P0 ;  /* 0xffffffff08087807 */ /* 0x000fe40000000000 */
[----:B------:R-:W-:Y:S01]  /*1180*/  SEL R9, R9, 0xffffffff, P0 ;  /* 0xffffffff09097807 */ /* 0x000fe20000000000 */
[----:B------:R-:W-:Y:S06]  /*1190*/  RET.REL.NODEC R4 `(_ZN3cub18CUB_300001_SM_10006detail8for_each13static_kernelINS2_12policy_hub_t12policy_500_tElN6thrust24THRUST_300001_SM_1000_NS8cuda_cub20__uninitialized_copy7functorINS7_20permutation_iteratorINS7_6detail15normal_iteratorINS7_10device_ptrIiEEEENS7_18transform_iteratorIN14repeated_rangeISG_E14repeat_functorENS7_17counting_iteratorIlNS7_11use_defaultESM_SM_EESM_SM_EEEENS7_7pointerIiNS8_3tagESM_SM_EEEEEEvT0_T1_) ;  /* 0xffffffec04987950 */ /* 0x000fec0003c3ffff */
.L_x_15:
[----:B------:R-:W-:-:S00]  /*11a0*/  BRA `(.L_x_15) ;  /* 0xfffffffc00fc7947 */ /* 0x000fc0000383ffff */
[----:B------:R-:W-:-:S00]  /*11b0*/  NOP ;  /* 0x0000000000007918 */ /* 0x000fc00000000000 */
        /* <DEDUP_REMOVED lines=12> */
.L_x_21:


//--------------------- .text._ZN3cub18CUB_300001_SM_10006detail8for_each13static_kernelINS2_12policy_hub_t12policy_500_tElN6thrust24THRUST_300001_SM_1000_NS8cuda_cub20__uninitialized_copy7functorINS7_6detail15normal_iteratorINS7_10device_ptrIiEEEENS7_7pointerIiNS8_3tagENS7_11use_defaultESI_EEEEEEvT0_T1_ --------------------------
	.section	.text._ZN3cub18CUB_300001_SM_10006detail8for_each13static_kernelINS2_12policy_hub_t12policy_500_tElN6thrust24THRUST_300001_SM_1000_NS8cuda_cub20__uninitialized_copy7functorINS7_6detail15normal_iteratorINS7_10device_ptrIiEEEENS7_7pointerIiNS8_3tagENS7_11use_defaultESI_EEEEEEvT0_T1_,"ax",@progbits
	.align	128
        .global         _ZN3cub18CUB_300001_SM_10006detail8for_each13static_kernelINS2_12policy_hub_t12policy_500_tElN6thrust24THRUST_300001_SM_1000_NS8cuda_cub20__uninitialized_copy7functorINS7_6detail15normal_iteratorINS7_10device_ptrIiEEEENS7_7pointerIiNS8_3tagENS7_11use_defaultESI_EEEEEEvT0_T1_
        .type           _ZN3cub18CUB_300001_SM_10006detail8for_each13static_kernelINS2_12policy_hub_t12policy_500_tElN6thrust24THRUST_300001_SM_1000_NS8cuda_cub20__uninitialized_copy7functorINS7_6detail15normal_iteratorINS7_10device_ptrIiEEEENS7_7pointerIiNS8_3tagENS7_11use_defaultESI_EEEEEEvT0_T1_,@function
        .size           _ZN3cub18CUB_300001_SM_10006detail8for_each13static_kernelINS2_12policy_hub_t12policy_500_tElN6thrust24THRUST_300001_SM_1000_NS8cuda_cub20__uninitialized_copy7functorINS7_6detail15normal_iteratorINS7_10device_ptrIiEEEENS7_7pointerIiNS8_3tagENS7_11use_defaultESI_EEEEEEvT0_T1_,(.L_x_23 - _ZN3cub18CUB_300001_SM_10006detail8for_each13static_kernelINS2_12policy_hub_t12policy_500_tElN6thrust24THRUST_300001_SM_1000_NS8cuda_cub20__uninitialized_copy7functorINS7_6detail15normal_iteratorINS7_10device_ptrIiEEEENS7_7pointerIiNS8_3tagENS7_11use_defaultESI_EEEEEEvT0_T1_)
        .other          _ZN3cub18CUB_300001_SM_10006detail8for_each13static_kernelINS2_12policy_hub_t12policy_500_tElN6thrust24THRUST_300001_SM_1000_NS8cuda_cub20__uninitialized_copy7functorINS7_6detail15normal_iteratorINS7_10device_ptrIiEEEENS7_7pointerIiNS8_3tagENS7_11use_defaultESI_EEEEEEvT0_T1_,@"STO_CUDA_ENTRY STV_DEFAULT"
_ZN3cub18CUB_300001_SM_10006detail8for_each13static_kernelINS2_12policy_hub_t12policy_500_tElN6thrust24THRUST_300001_SM_1000_NS8cuda_cub20__uninitialized_copy7functorINS7_6detail15normal_iteratorINS7_10device_ptrIiEEEENS7_7pointerIiNS8_3tagENS7_11use_defaultESI_EEEEEEvT0_T1_:
.text._ZN3cub18CUB_300001_SM_10006detail8for_each13static_kernelINS2_12policy_hub_t12policy_500_tElN6thrust24THRUST_300001_SM_1000_NS8cuda_cub20__uninitialized_copy7functorINS7_6detail15normal_iteratorINS7_10device_ptrIiEEEENS7_7pointerIiNS8_3tagENS7_11use_defaultESI_EEEEEEvT0_T1_:
[----:B------:R-:W-:Y:S08]  /*0000*/  LDC R1, c[0x0][0x37c] ;  /* 0x0000df00ff017b82 */ /* 0x000ff00000000800 */
[----:B------:R-:W0:Y:S01]  /*0010*/  S2UR UR4, SR_CTAID.X ;  /* 0x00000000000479c3 */ /* 0x000e220000002500 */
[----:B------:R-:W1:Y:S01]  /*0020*/  LDCU.64 UR6, c[0x0][0x380] ;  /* 0x00007000ff0677ac */ /* 0x000e620008000a00 */
[----:B------:R-:W2:Y:S01]  /*0030*/  LDCU.64 UR8, c[0x0][0x358] ;  /* 0x00006b00ff0877ac */ /* 0x000ea20008000a00 */
[----:B0-----:R-:W-:-:S04]  /*0040*/  UIMAD.WIDE.U32 UR4, UR4, 0x200, URZ ;  /* 0x00000200040478a5 */ /* 0x001fc8000f8e00ff */
[----:B-1----:R-:W-:-:S04]  /*0050*/  UIADD3 UR6, UP0, UPT, -UR4, UR6, URZ ;  /* 0x0000000604067290 */ /* 0x002fc8000ff1e1ff */
[----:B------:R-:W-:Y:S02]  /*0060*/  UIADD3.X UR7, UPT, UPT, ~UR5, UR7, URZ, UP0, !UPT ;  /* 0x0000000705077290 */ /* 0x000fe400087fe5ff */
[----:B------:R-:W-:-:S04]  /*0070*/  UISETP.GE.U32.AND UP0, UPT, UR6, 0x200, UPT ;  /* 0x000002000600788c */ /* 0x000fc8000bf06070 */
[----:B------:R-:W-:-:S09]  /*0080*/  UISETP.GE.AND.EX UP0, UPT, UR7, URZ, UPT, UP0 ;  /* 0x000000ff0700728c */ /* 0x000fd2000bf06300 */
[----:B--2---:R-:W-:Y:S05]  /*0090*/  BRA.U !UP0, `(.L_x_16) ;  /* 0x0000000108407547 */ /* 0x004fea000b800000 */
[----:B------:R-:W0:Y:S01]  /*00a0*/  S2R R0, SR_TID.X ;  /* 0x0000000000007919 */ /* 0x000e220000002100 */
[----:B------:R-:W1:Y:S01]  /*00b0*/  LDCU.64 UR10, c[0x0][0x388] ;  /* 0x00007100ff0a77ac */ /* 0x000e620008000a00 */
[----:B0-----:R-:W-:-:S05]  /*00c0*/  IADD3 R0, P0, PT, R0, UR4, RZ ;  /* 0x0000000400007c10 */ /* 0x001fca000ff1e0ff */
[----:B------:R-:W-:Y:S02]  /*00d0*/  IMAD.X R3, RZ, RZ, UR5, P0 ;  /* 0x00000005ff037e24 */ /* 0x000fe400080e06ff */
[----:B------:R-:W-:-:S03]  /*00e0*/  IMAD.SHL.U32 R4, R0, 0x4, RZ ;  /* 0x0000000400047824 */ /* 0x000fc600078e00ff */
[----:B------:R-:W-:Y:S02]  /*00f0*/  SHF.L.U64.HI R0, R0, 0x2, R3 ;  /* 0x0000000200007819 */ /* 0x000fe40000010203 */
[----:B-1----:R-:W-:-:S04]  /*0100*/  IADD3 R2, P0, PT, R4, UR10, RZ ;  /* 0x0000000a04027c10 */ /* 0x002fc8000ff1e0ff */
[----:B------:R-:W-:Y:S01]  /*0110*/  IADD3.X R3, PT, PT, R0, UR11, RZ, P0, !PT ;  /* 0x0000000b00037c10 */ /* 0x000fe200087fe4ff */
[----:B------:R-:W0:Y:S04]  /*0120*/  LDCU.64 UR10, c[0x0][0x390] ;  /* 0x00007200ff0a77ac */ /* 0x000e280008000a00 */
[----:B------:R-:W2:Y:S01]  /*0130*/  LDG.E R7, desc[UR8][R2.64] ;  /* 0x0000000802077981 */ /* 0x000ea2000c1e1900 */
[----:B0-----:R-:W-:-:S04]  /*0140*/  IADD3 R4, P0, PT, R4, UR10, RZ ;  /* 0x0000000a04047c10 */ /* 0x001fc8000ff1e0ff */
[----:B------:R-:W-:-:S05]  /*0150*/  IADD3.X R5, PT, PT, R0, UR11, RZ, P0, !PT ;  /* 0x0000000b00057c10 */ /* 0x000fca00087fe4ff */
[----:B--2---:R-:W-:Y:S04]  /*0160*/  STG.E desc[UR8][R4.64], R7 ;  /* 0x0000000704007986 */ /* 0x004fe8000c101908 */
[----:B------:R-:W2:Y:S04]  /*0170*/  LDG.E R9, desc[UR8][R2.64+0x400] ;  /* 0x0004000802097981 */ /* 0x000ea8000c1e1900 */
[----:B--2---:R-:W-:Y:S01]  /*0180*/  STG.E desc[UR8][R4.64+0x400], R9 ;  /* 0x0004000904007986 */ /* 0x004fe2000c101908 */
[----:B------:R-:W-:Y:S05]  /*0190*/  EXIT ;  /* 0x000000000000794d */ /* 0x000fea0003800000 */
.L_x_16:
[----:B------:R-:W0:Y:S01]  /*01a0*/  S2R R0, SR_TID.X ;  /* 0x0000000000007919 */ /* 0x000e220000002100 */
[----:B------:R-:W-:Y:S01]  /*01b0*/  USHF.R.S32.HI UR7, URZ, 0x1f, UR6 ;  /* 0x0000001fff077899 */ /* 0x000fe20008011406 */
[----:B------:R-:W-:Y:S05]  /*01c0*/  BSSY.RECONVERGENT B0, `(.L_x_17) ;  /* 0x0000015000007945 */ /* 0x000fea0003800200 */
[----:B------:R-:W-:Y:S01]  /*01d0*/  IMAD.U32 R3, RZ, RZ, UR7 ;  /* 0x00000007ff037e24 */ /* 0x000fe2000f8e00ff */
[C---:B0-----:R-:W-:Y:S01]  /*01e0*/  ISETP.LT.U32.AND P0, PT, R0.reuse, UR6, PT ;  /* 0x0000000600007c0c */ /* 0x041fe2000bf01070 */
[----:B------:R-:W-:-:S03]  /*01f0*/  VIADD R2, R0, 0x100 ;  /* 0x0000010000027836 */ /* 0x000fc60000000000 */
[----:B------:R-:W-:Y:S02]  /*0200*/  ISETP.GT.AND.EX P0, PT, R3, RZ, PT, P0 ;  /* 0x000000ff0300720c */ /* 0x000fe40003f04300 */
[----:B------:R-:W-:Y:S01]  /*0210*/  ISETP.LT.U32.AND P1, PT, R2, UR6, PT ;  /* 0x0000000602007c0c */ /* 0x000fe2000bf21070 */
[----:B------:R-:W-:-:S05]  /*0220*/  IMAD.U32 R2, RZ, RZ, UR7 ;  /* 0x00000007ff027e24 */ /* 0x000fca000f8e00ff */
[----:B------:R-:W-:-:S05]  /*0230*/  ISETP.GT.AND.EX P1, PT, R2, RZ, PT, P1 ;  /* 0x000000ff0200720c */ /* 0x000fca0003f24310 */
[----:B------:R-:W-:Y:S08]  /*0240*/  @!P0 BRA `(.L_x_18) ;  /* 0x0000000000308947 */ /* 0x000ff00003800000 */
[----:B------:R-:W0:Y:S01]  /*0250*/  LDCU.64 UR10, c[0x0][0x388] ;  /* 0x00007100ff0a77ac */ /* 0x000e220008000a00 */
[----:B------:R-:W-:-:S05]  /*0260*/  IADD3 R2, P0, PT, R0, UR4, RZ ;  /* 0x0000000400027c10 */ /* 0x000fca000ff1e0ff */
[----:B------:R-:W-:Y:S02]  /*0270*/  IMAD.X R3, RZ, RZ, UR5, P0 ;  /* 0x00000005ff037e24 */ /* 0x000fe400080e06ff */
[----:B------:R-:W-:-:S03]  /*0280*/  IMAD.SHL.U32 R4, R2, 0x4, RZ ;  /* 0x0000000402047824 */ /* 0x000fc600078e00ff */
[----:B------:R-:W-:Y:S02]  /*0290*/  SHF.L.U64.HI R5, R2, 0x2, R3 ;  /* 0x0000000202057819 */ /* 0x000fe40000010203 */
[----:B0-----:R-:W-:-:S04]  /*02a0*/  IADD3 R2, P0, PT, R4, UR10, RZ ;  /* 0x0000000a04027c10 */ /* 0x001fc8000ff1e0ff */
[----:B------:R-:W-:Y:S01]  /*02b0*/  IADD3.X R3, PT, PT, R5, UR11, RZ, P0, !PT ;  /* 0x0000000b05037c10 */ /* 0x000fe200087fe4ff */
[----:B------:R-:W0:Y:S05]  /*02c0*/  LDCU.64 UR10, c[0x0][0x390] ;  /* 0x00007200ff0a77ac */ /* 0x000e2a0008000a00 */
[----:B------:R-:W2:Y:S01]  /*02d0*/  LDG.E R3, desc[UR8][R2.64] ;  /* 0x0000000802037981 */ /* 0x000ea2000c1e1900 */
[----:B0-----:R-:W-:-:S04]  /*02e0*/  IADD3 R4, P0, PT, R4, UR10, RZ ;  /* 0x0000000a04047c10 */ /* 0x001fc8000ff1e0ff */
[----:B------:R-:W-:-:S05]  /*02f0*/  IADD3.X R5, PT, PT, R5, UR11, RZ, P0, !PT ;  /* 0x0000000b05057c10 */ /* 0x000fca00087fe4ff */
[----:B--2---:R0:W-:Y:S04]  /*0300*/  STG.E desc[UR8][R4.64], R3 ;  /* 0x0000000304007986 */ /* 0x0041e8000c101908 */
.L_x_18:
[----:B------:R-:W-:Y:S05]  /*0310*/  BSYNC.RECONVERGENT B0 ;  /* 0x0000000000007941 */ /* 0x000fea0003800200 */
.L_x_17:
[----:B------:R-:W-:Y:S05]  /*0320*/  @!P1 EXIT ;  /* 0x000000000000994d */ /* 0x000fea0003800000 */
[----:B------:R-:W1:Y:S01]  /*0330*/  LDCU.64 UR6, c[0x0][0x388] ;  /* 0x00007100ff0677ac */ /* 0x000e620008000a00 */
[----:B------:R-:W-:-:S05]  /*0340*/  IADD3 R0, P0, PT, R0, UR4, RZ ;  /* 0x0000000400007c10 */ /* 0x000fca000ff1e0ff */
[----:B0-----:R-:W-:Y:S02]  /*0350*/  IMAD.X R3, RZ, RZ, UR5, P0 ;  /* 0x00000005ff037e24 */ /* 0x001fe400080e06ff */
[----:B------:R-:W-:-:S03]  /*0360*/  IMAD.SHL.U32 R4, R0, 0x4, RZ ;  /* 0x0000000400047824 */ /* 0x000fc600078e00ff */
[----:B------:R-:W-:Y:S02]  /*0370*/  SHF.L.U64.HI R0, R0, 0x2, R3 ;  /* 0x0000000200007819 */ /* 0x000fe40000010203 */
[----:B-1----:R-:W-:-:S04]  /*0380*/  IADD3 R2, P0, PT, R4, UR6, RZ ;  /* 0x0000000604027c10 */ /* 0x002fc8000ff1e0ff */
[----:B------:R-:W-:Y:S01]  /*0390*/  IADD3.X R3, PT, PT, R0, UR7, RZ, P0, !PT ;  /* 0x0000000700037c10 */ /* 0x000fe200087fe4ff */
[----:B------:R-:W0:Y:S05]  /*03a0*/  LDCU.64 UR6, c[0x0][0x390] ;  /* 0x00007200ff0677ac */ /* 0x000e2a0008000a00 */
[----:B------:R-:W2:Y:S01]  /*03b0*/  LDG.E R3, desc[UR8][R2.64+0x400] ;  /* 0x0004000802037981 */ /* 0x000ea2000c1e1900 */
[----:B0-----:R-:W-:-:S04]  /*03c0*/  IADD3 R4, P0, PT, R4, UR6, RZ ;  /* 0x0000000604047c10 */ /* 0x001fc8000ff1e0ff */
[----:B------:R-:W-:-:S05]  /*03d0*/  IADD3.X R5, PT, PT, R0, UR7, RZ, P0, !PT ;  /* 0x0000000700057c10 */ /* 0x000fca00087fe4ff */
[----:B--2---:R-:W-:Y:S01]  /*03e0*/  STG.E desc[UR8][R4.64+0x400], R3 ;  /* 0x0004000304007986 */ /* 0x004fe2000c101908 */
[----:B------:R-:W-:Y:S05]  /*03f0*/  EXIT ;  /* 0x000000000000794d */ /* 0x000fea0003800000 */
.L_x_19:
        /* <DEDUP_REMOVED lines=16> */
.L_x_23:


//--------------------- .text._ZN3cub18CUB_300001_SM_10006detail11EmptyKernelIvEEvv --------------------------
	.section	.text._ZN3cub18CUB_300001_SM_10006detail11EmptyKernelIvEEvv,"ax",@progbits
	.align	128
        .global         _ZN3cub18CUB_300001_SM_10006detail11EmptyKernelIvEEvv
        .type           _ZN3cub18CUB_300001_SM_10006detail11EmptyKernelIvEEvv,@function
        .size           _ZN3cub18CUB_300001_SM_10006detail11EmptyKernelIvEEvv,(.L_x_24 - _ZN3cub18CUB_300001_SM_10006detail11EmptyKernelIvEEvv)
        .other          _ZN3cub18CUB_300001_SM_10006detail11EmptyKernelIvEEvv,@"STO_CUDA_ENTRY STV_DEFAULT"
_ZN3cub18CUB_300001_SM_10006detail11EmptyKernelIvEEvv:
.text._ZN3cub18CUB_300001_SM_10006detail11EmptyKernelIvEEvv:
[----:B------:R-:W-:Y:S01]  /*0000*/  LDC R1, c[0x0][0x37c] ;  /* 0x0000df00ff017b82 */ /* 0x000fe20000000800 */
[----:B------:R-:W-:Y:S05]  /*0010*/  EXIT ;  /* 0x000000000000794d */ /* 0x000fea0003800000 */
.L_x_20:
        /* <DEDUP_REMOVED lines=14> */
.L_x_24:


//--------------------- .nv.shared.reserved.0     --------------------------
	.section	.nv.shared.reserved.0,"aw",@nobits
	.weak		__nv_reservedSMEM_offset_0_alias
	.size		__nv_reservedSMEM_offset_0_alias, 0, 64
	.other		__nv_reservedSMEM_offset_0_alias,@"STO_CUDA_RESERVED_SHARED STV_DEFAULT"
__nv_reservedSMEM_offset_0_alias:
	.zero		0
	.zero		64


//--------------------- .nv.global                --------------------------
	.section	.nv.global,"aw",@nobits
.nv.global:
	.type		_ZN30_INTERNAL_2a94d20c_4_k_cu_main6thrust24THRUST_300001_SM_1000_NS3seqE,@object
	.size		_ZN30_INTERNAL_2a94d20c_4_k_cu_main6thrust24THRUST_300001_SM_1000_NS3seqE,(_ZN30_INTERNAL_2a94d20c_4_k_cu_main4cuda3std3__48in_placeE - _ZN30_INTERNAL_2a94d20c_4_k_cu_main6thrust24THRUST_300001_SM_1000_NS3seqE)
_ZN30_INTERNAL_2a94d20c_4_k_cu_main6thrust24THRUST_300001_SM_1000_NS3seqE:
	.zero		1
	.type		_ZN30_INTERNAL_2a94d20c_4_k_cu_main4cuda3std3__48in_placeE,@object
	.size		_ZN30_INTERNAL_2a94d20c_4_k_cu_main4cuda3std3__48in_placeE,(_ZN30_INTERNAL_2a94d20c_4_k_cu_main4cuda3std6ranges3__45__cpo4sizeE - _ZN30_INTERNAL_2a94d20c_4_k_cu_main4cuda3std3__48in_placeE)
_ZN30_INTERNAL_2a94d20c_4_k_cu_main4cuda3std3__48in_placeE:
	.zero		1
	.type		_ZN30_INTERNAL_2a94d20c_4_k_cu_main4cuda3std6ranges3__45__cpo4sizeE,@object
	.size		_ZN30_INTERNAL_2a94d20c_4_k_cu_main4cuda3std6ranges3__45__cpo4sizeE,(_ZN30_INTERNAL_2a94d20c_4_k_cu_main6thrust24THRUST_300001_SM_1000_NS12placeholders2_3E - _ZN30_INTERNAL_2a94d20c_4_k_cu_main4cuda3std6ranges3__45__cpo4sizeE)
_ZN30_INTERNAL_2a94d20c_4_k_cu_main4cuda3std6ranges3__45__cpo4sizeE:
	.zero		1
	.type		_ZN30_INTERNAL_2a94d20c_4_k_cu_main6thrust24THRUST_300001_SM_1000_NS12placeholders2_3E,@object
	.size		_ZN30_INTERNAL_2a94d20c_4_k_cu_main6thrust24THRUST_300001_SM_1000_NS12placeholders2_3E,(_ZN30_INTERNAL_2a94d20c_4_k_cu_main4cuda3std3__45__cpo6cbeginE - _ZN30_INTERNAL_2a94d20c_4_k_cu_main6thrust24THRUST_300001_SM_1000_NS12placeholders2_3E)
_ZN30_INTERNAL_2a94d20c_4_k_cu_main6thrust24THRUST_300001_SM_1000_NS12placeholders2_3E:
	.zero		1
	.type		_ZN30_INTERNAL_2a94d20c_4_k_cu_main4cuda3std3__45__cpo6cbeginE,@object
	.size		_ZN30_INTERNAL_2a94d20c_4_k_cu_main4cuda3std3__45__cpo6cbeginE,(_ZN30_INTERNAL_2a94d20c_4_k_cu_main4cuda3std6ranges3__45__cpo6cbeginE - _ZN30_INTERNAL_2a94d20c_4_k_cu_main4cuda3std3__45__cpo6cbeginE)
_ZN30_INTERNAL_2a94d20c_4_k_cu_main4cuda3std3__45__cpo6cbeginE:
	.zero		1
	.type		_ZN30_INTERNAL_2a94d20c_4_k_cu_main4cuda3std6ranges3__45__cpo6cbeginE,@object
	.size		_ZN30_INTERNAL_2a94d20c_4_k_cu_main4cuda3std6ranges3__45__cpo6cbeginE,(_ZN30_INTERNAL_2a94d20c_4_k_cu_main6thrust24THRUST_300001_SM_1000_NS12placeholders2_7E - _ZN30_INTERNAL_2a94d20c_4_k_cu_main4cuda3std6ranges3__45__cpo6cbeginE)
_ZN30_INTERNAL_2a94d20c_4_k_cu_main4cuda3std6ranges3__45__cpo6cbeginE:
	.zero		1
	.type		_ZN30_INTERNAL_2a94d20c_4_k_cu_main6thrust24THRUST_300001_SM_1000_NS12placeholders2_7E,@object
	.size		_ZN30_INTERNAL_2a94d20c_4_k_cu_main6thrust24THRUST_300001_SM_1000_NS12placeholders2_7E,(_ZN30_INTERNAL_2a94d20c_4_k_cu_main4cuda3std3__45__cpo7crbeginE - _ZN30_INTERNAL_2a94d20c_4_k_cu_main6thrust24THRUST_300001_SM_1000_NS12placeholders2_7E)
_ZN30_INTERNAL_2a94d20c_4_k_cu_main6thrust24THRUST_300001_SM_1000_NS12placeholders2_7E:
	.zero		1
	.type		_ZN30_INTERNAL_2a94d20c_4_k_cu_main4cuda3std3__45__cpo7crbeginE,@object
	.size		_ZN30_INTERNAL_2a94d20c_4_k_cu_main4cuda3std3__45__cpo7crbeginE,(_ZN30_INTERNAL_2a94d20c_4_k_cu_main4cuda3std6ranges3__45__cpo4nextE - _ZN30_INTERNAL_2a94d20c_4_k_cu_main4cuda3std3__45__cpo7crbeginE)
_ZN30_INTERNAL_2a94d20c_4_k_cu_main4cuda3std3__45__cpo7crbeginE:
	.zero		1
	.type		_ZN30_INTERNAL_2a94d20c_4_k_cu_main4cuda3std6ranges3__45__cpo4nextE,@object
	.size		_ZN30_INTERNAL_2a94d20c_4_k_cu_main4cuda3std6ranges3__45__cpo4nextE,(_ZN30_INTERNAL_2a94d20c_4_k_cu_main4cuda3std6ranges3__45__cpo4swapE - _ZN30_INTERNAL_2a94d20c_4_k_cu_main4cuda3std6ranges3__45__cpo4nextE)
_ZN30_INTERNAL_2a94d20c_4_k_cu_main4cuda3std6ranges3__45__cpo4nextE:
	.zero		1
	.type		_ZN30_INTERNAL_2a94d20c_4_k_cu_main4cuda3std6ranges3__45__cpo4swapE,@object
	.size		_ZN30_INTERNAL_2a94d20c_4_k_cu_main4cuda3std6ranges3__45__cpo4swapE,(_ZN30_INTERNAL_2a94d20c_4_k_cu_main6thrust24THRUST_300001_SM_1000_NS8cuda_cub3parE - _ZN30_INTERNAL_2a94d20c_4_k_cu_main4cuda3std6ranges3__45__cpo4swapE)
_ZN30_INTERNAL_2a94d20c_4_k_cu_main4cuda3std6ranges3__45__cpo4swapE:
	.zero		1
	.type		_ZN30_INTERNAL_2a94d20c_4_k_cu_main6thrust24THRUST_300001_SM_1000_NS8cuda_cub3parE,@object
	.size		_ZN30_INTERNAL_2a94d20c_4_k_cu_main6thrust24THRUST_300001_SM_1000_NS8cuda_cub3parE,(_ZN30_INTERNAL_2a94d20c_4_k_cu_main6thrust24THRUST_300001_SM_1000_NS12placeholders2_9E - _ZN30_INTERNAL_2a94d20c_4_k_cu_main6thrust24THRUST_300001_SM_1000_NS8cuda_cub3parE)
_ZN30_INTERNAL_2a94d20c_4_k_cu_main6thrust24THRUST_300001_SM_1000_NS8cuda_cub3parE:
	.zero		1
	.type		_ZN30_INTERNAL_2a94d20c_4_k_cu_main6thrust24THRUST_300001_SM_1000_NS12placeholders2_9E,@object
	.size		_ZN30_INTERNAL_2a94d20c_4_k_cu_main6thrust24THRUST_300001_SM_1000_NS12placeholders2_9E,(_ZN30_INTERNAL_2a94d20c_4_k_cu_main4cuda3std3__432_GLOBAL__N__2a94d20c_4_k_cu_main6ignoreE - _ZN30_INTERNAL_2a94d20c_4_k_cu_main6thrust24THRUST_300001_SM_1000_NS12placeholders2_9E)
_ZN30_INTERNAL_2a94d20c_4_k_cu_main6thrust24THRUST_300001_SM_1000_NS12placeholders2_9E:
	.zero		1
	.type		_ZN30_INTERNAL_2a94d20c_4_k_cu_main4cuda3std3__432_GLOBAL__N__2a94d20c_4_k_cu_main6ignoreE,@object
	.size		_ZN30_INTERNAL_2a94d20c_4_k_cu_main4cuda3std3__432_GLOBAL__N__2a94d20c_4_k_cu_main6ignoreE,(_ZN30_INTERNAL_2a94d20c_4_k_cu_main4cuda3std6ranges3__45__cpo4dataE - _ZN30_INTERNAL_2a94d20c_4_k_cu_main4cuda3std3__432_GLOBAL__N__2a94d20c_4_k_cu_main6ignoreE)
_ZN30_INTERNAL_2a94d20c_4_k_cu_main4cuda3std3__432_GLOBAL__N__2a94d20c_4_k_cu_main6ignoreE:
	.zero		1
	.type		_ZN30_INTERNAL_2a94d20c_4_k_cu_main4cuda3std6ranges3__45__cpo4dataE,@object
	.size		_ZN30_INTERNAL_2a94d20c_4_k_cu_main4cuda3std6ranges3__45__cpo4dataE,(_ZN30_INTERNAL_2a94d20c_4_k_cu_main6thrust24THRUST_300001_SM_1000_NS12placeholders2_1E - _ZN30_INTERNAL_2a94d20c_4_k_cu_main4cuda3std6ranges3__45__cpo4dataE)
_ZN30_INTERNAL_2a94d20c_4_k_cu_main4cuda3std6ranges3__45__cpo4dataE:
	.zero		1
	.type		_ZN30_INTERNAL_2a94d20c_4_k_cu_main6thrust24THRUST_300001_SM_1000_NS12placeholders2_1E,@object
	.size		_ZN30_INTERNAL_2a94d20c_4_k_cu_main6thrust24THRUST_300001_SM_1000_NS12placeholders2_1E,(_ZN30_INTERNAL_2a94d20c_4_k_cu_main4cuda3std3__45__cpo5beginE - _ZN30_INTERNAL_2a94d20c_4_k_cu_main6thrust24THRUST_300001_SM_1000_NS12placeholders2_1E)
_ZN30_INTERNAL_2a94d20c_4_k_cu_main6thrust24THRUST_300001_SM_1000_NS12placeholders2_1E:
	.zero		1
	.type		_ZN30_INTERNAL_2a94d20c_4_k_cu_main4cuda3std3__45__cpo5beginE,@object
	.size		_ZN30_INTERNAL_2a94d20c_4_k_cu_main4cuda3std3__45__cpo5beginE,(_ZN30_INTERNAL_2a94d20c_4_k_cu_main4cuda3std6ranges3__45__cpo5beginE - _ZN30_INTERNAL_2a94d20c_4_k_cu_main4cuda3std3__45__cpo5beginE)
_ZN30_INTERNAL_2a94d20c_4_k_cu_main4cuda3std3__45__cpo5beginE:
	.zero		1
	.type		_ZN30_INTERNAL_2a94d20c_4_k_cu_main4cuda3std6ranges3__45__cpo5beginE,@object
	.size		_ZN30_INTERNAL_2a94d20c_4_k_cu_main4cuda3std6ranges3__45__cpo5beginE,(_ZN30_INTERNAL_2a94d20c_4_k_cu_main6thrust24THRUST_300001_SM_1000_NS12placeholders2_5E - _ZN30_INTERNAL_2a94d20c_4_k_cu_main4cuda3std6ranges3__45__cpo5beginE)
_ZN30_INTERNAL_2a94d20c_4_k_cu_main4cuda3std6ranges3__45__cpo5beginE:
	.zero		1
	.type		_ZN30_INTERNAL_2a94d20c_4_k_cu_main6thrust24THRUST_300001_SM_1000_NS12placeholders2_5E,@object
	.size		_ZN30_INTERNAL_2a94d20c_4_k_cu_main6thrust24THRUST_300001_SM_1000_NS12placeholders2_5E,(_ZN30_INTERNAL_2a94d20c_4_k_cu_main4cuda3std3__45__cpo6rbeginE - _ZN30_INTERNAL_2a94d20c_4_k_cu_main6thrust24THRUST_300001_SM_1000_NS12placeholders2_5E)
_ZN30_INTERNAL_2a94d20c_4_k_cu_main6thrust24THRUST_300001_SM_1000_NS12placeholders2_5E:
	.zero		1
	.type		_ZN30_INTERNAL_2a94d20c_4_k_cu_main4cuda3std3__45__cpo6rbeginE,@object
	.size		_ZN30_INTERNAL_2a94d20c_4_k_cu_main4cuda3std3__45__cpo6rbeginE,(_ZN30_INTERNAL_2a94d20c_4_k_cu_main4cuda3std6ranges3__45__cpo7advanceE - _ZN30_INTERNAL_2a94d20c_4_k_cu_main4cuda3std3__45__cpo6rbeginE)
_ZN30_INTERNAL_2a94d20c_4_k_cu_main4cuda3std3__45__cpo6rbeginE:
	.zero		1
	.type		_ZN30_INTERNAL_2a94d20c_4_k_cu_main4cuda3std6ranges3__45__cpo7advanceE,@object
	.size		_ZN30_INTERNAL_2a94d20c_4_k_cu_main4cuda3std6ranges3__45__cpo7advanceE,(_ZN30_INTERNAL_2a94d20c_4_k_cu_main4cuda3std3__47nulloptE - _ZN30_INTERNAL_2a94d20c_4_k_cu_main4cuda3std6ranges3__45__cpo7advanceE)
_ZN30_INTERNAL_2a94d20c_4_k_cu_main4cuda3std6ranges3__45__cpo7advanceE:
	.zero		1
	.type		_ZN30_INTERNAL_2a94d20c_4_k_cu_main4cuda3std3__47nulloptE,@object
	.size		_ZN30_INTERNAL_2a94d20c_4_k_cu_main4cuda3std3__47nulloptE,(_ZN30_INTERNAL_2a94d20c_4_k_cu_main4cuda3std6ranges3__45__cpo8distanceE - _ZN30_INTERNAL_2a94d20c_4_k_cu_main4cuda3std3__47nulloptE)
_ZN30_INTERNAL_2a94d20c_4_k_cu_main4cuda3std3__47nulloptE:
	.zero		1
	.type		_ZN30_INTERNAL_2a94d20c_4_k_cu_main4cuda3std6ranges3__45__cpo8distanceE,@object
	.size		_ZN30_INTERNAL_2a94d20c_4_k_cu_main4cuda3std6ranges3__45__cpo8distanceE,(_ZN30_INTERNAL_2a94d20c_4_k_cu_main6thrust24THRUST_300001_SM_1000_NS12placeholders3_10E - _ZN30_INTERNAL_2a94d20c_4_k_cu_main4cuda3std6ranges3__45__cpo8distanceE)
_ZN30_INTERNAL_2a94d20c_4_k_cu_main4cuda3std6ranges3__45__cpo8distanceE:
	.zero		1
	.type		_ZN30_INTERNAL_2a94d20c_4_k_cu_main6thrust24THRUST_300001_SM_1000_NS12placeholders3_10E,@object
	.size		_ZN30_INTERNAL_2a94d20c_4_k_cu_main6thrust24THRUST_300001_SM_1000_NS12placeholders3_10E,(_ZN30_INTERNAL_2a94d20c_4_k_cu_main4cuda3std3__419piecewise_constructE - _ZN30_INTERNAL_2a94d20c_4_k_cu_main6thrust24THRUST_300001_SM_1000_NS12placeholders3_10E)
_ZN30_INTERNAL_2a94d20c_4_k_cu_main6thrust24THRUST_300001_SM_1000_NS12placeholders3_10E:
	.zero		1
	.type		_ZN30_INTERNAL_2a94d20c_4_k_cu_main4cuda3std3__419piecewise_constructE,@object
	.size		_ZN30_INTERNAL_2a94d20c_4_k_cu_main4cuda3std3__419piecewise_constructE,(_ZN30_INTERNAL_2a94d20c_4_k_cu_main4cuda3std6ranges3__45__cpo5cdataE - _ZN30_INTERNAL_2a94d20c_4_k_cu_main4cuda3std3__419piecewise_constructE)
_ZN30_INTERNAL_2a94d20c_4_k_cu_main4cuda3std3__419piecewise_constructE:
	.zero		1
	.type		_ZN30_INTERNAL_2a94d20c_4_k_cu_main4cuda3std6ranges3__45__cpo5cdataE,@object
	.size		_ZN30_INTERNAL_2a94d20c_4_k_cu_main4cuda3std6ranges3__45__cpo5cdataE,(_ZN30_INTERNAL_2a94d20c_4_k_cu_main6thrust24THRUST_300001_SM_1000_NS12placeholders2_2E - _ZN30_INTERNAL_2a94d20c_4_k_cu_main4cuda3std6ranges3__45__cpo5cdataE)
_ZN30_INTERNAL_2a94d20c_4_k_cu_main4cuda3std6ranges3__45__cpo5cdataE:
	.zero		1
	.type		_ZN30_INTERNAL_2a94d20c_4_k_cu_main6thrust24THRUST_300001_SM_1000_NS12placeholders2_2E,@object
	.size		_ZN30_INTERNAL_2a94d20c_4_k_cu_main6thrust24THRUST_300001_SM_1000_NS12placeholders2_2E,(_ZN30_INTERNAL_2a94d20c_4_k_cu_main4cuda3std3__45__cpo3endE - _ZN30_INTERNAL_2a94d20c_4_k_cu_main6thrust24THRUST_300001_SM_1000_NS12placeholders2_2E)
_ZN30_INTERNAL_2a94d20c_4_k_cu_main6thrust24THRUST_300001_SM_1000_NS12placeholders2_2E:
	.zero		1
	.type		_ZN30_INTERNAL_2a94d20c_4_k_cu_main4cuda3std3__45__cpo3endE,@object
	.size		_ZN30_INTERNAL_2a94d20c_4_k_cu_main4cuda3std3__45__cpo3endE,(_ZN30_INTERNAL_2a94d20c_4_k_cu_main4cuda3std6ranges3__45__cpo3endE - _ZN30_INTERNAL_2a94d20c_4_k_cu_main4cuda3std3__45__cpo3endE)
_ZN30_INTERNAL_2a94d20c_4_k_cu_main4cuda3std3__45__cpo3endE:
	.zero		1
	.type		_ZN30_INTERNAL_2a94d20c_4_k_cu_main4cuda3std6ranges3__45__cpo3endE,@object
	.size		_ZN30_INTERNAL_2a94d20c_4_k_cu_main4cuda3std6ranges3__45__cpo3endE,(_ZN30_INTERNAL_2a94d20c_4_k_cu_main6thrust24THRUST_300001_SM_1000_NS12placeholders2_6E - _ZN30_INTERNAL_2a94d20c_4_k_cu_main4cuda3std6ranges3__45__cpo3endE)
_ZN30_INTERNAL_2a94d20c_4_k_cu_main4cuda3std6ranges3__45__cpo3endE:
	.zero		1
	.type		_ZN30_INTERNAL_2a94d20c_4_k_cu_main6thrust24THRUST_300001_SM_1000_NS12placeholders2_6E,@object
	.size		_ZN30_INTERNAL_2a94d20c_4_k_cu_main6thrust24THRUST_300001_SM_1000_NS12placeholders2_6E,(_ZN30_INTERNAL_2a94d20c_4_k_cu_main4cuda3std3__45__cpo4rendE - _ZN30_INTERNAL_2a94d20c_4_k_cu_main6thrust24THRUST_300001_SM_1000_NS12placeholders2_6E)
_ZN30_INTERNAL_2a94d20c_4_k_cu_main6thrust24THRUST_300001_SM_1000_NS12placeholders2_6E:
	.zero		1
	.type		_ZN30_INTERNAL_2a94d20c_4_k_cu_main4cuda3std3__45__cpo4rendE,@object
	.size		_ZN30_INTERNAL_2a94d20c_4_k_cu_main4cuda3std3__45__cpo4rendE,(_ZN30_INTERNAL_2a94d20c_4_k_cu_main4cuda3std6ranges3__45__cpo9iter_swapE - _ZN30_INTERNAL_2a94d20c_4_k_cu_main4cuda3std3__45__cpo4rendE)
_ZN30_INTERNAL_2a94d20c_4_k_cu_main4cuda3std3__45__cpo4rendE:
	.zero		1
	.type		_ZN30_INTERNAL_2a94d20c_4_k_cu_main4cuda3std6ranges3__45__cpo9iter_swapE,@object
	.size		_ZN30_INTERNAL_2a94d20c_4_k_cu_main4cuda3std6ranges3__45__cpo9iter_swapE,(_ZN30_INTERNAL_2a94d20c_4_k_cu_main4cuda3std3__48unexpectE - _ZN30_INTERNAL_2a94d20c_4_k_cu_main4cuda3std6ranges3__45__cpo9iter_swapE)
_ZN30_INTERNAL_2a94d20c_4_k_cu_main4cuda3std6ranges3__45__cpo9iter_swapE:
	.zero		1
	.type		_ZN30_INTERNAL_2a94d20c_4_k_cu_main4cuda3std3__48unexpectE,@object
	.size		_ZN30_INTERNAL_2a94d20c_4_k_cu_main4cuda3std3__48unexpectE,(_ZN30_INTERNAL_2a94d20c_4_k_cu_main6thrust24THRUST_300001_SM_1000_NS6system6detail10sequential3seqE - _ZN30_INTERNAL_2a94d20c_4_k_cu_main4cuda3std3__48unexpectE)
_ZN30_INTERNAL_2a94d20c_4_k_cu_main4cuda3std3__48unexpectE:
	.zero		1
	.type		_ZN30_INTERNAL_2a94d20c_4_k_cu_main6thrust24THRUST_300001_SM_1000_NS6system6detail10sequential3seqE,@object
	.size		_ZN30_INTERNAL_2a94d20c_4_k_cu_main6thrust24THRUST_300001_SM_1000_NS6system6detail10sequential3seqE,(_ZN30_INTERNAL_2a94d20c_4_k_cu_main6thrust24THRUST_300001_SM_1000_NS12placeholders2_4E - _ZN30_INTERNAL_2a94d20c_4_k_cu_main6thrust24THRUST_300001_SM_1000_NS6system6detail10sequential3seqE)
_ZN30_INTERNAL_2a94d20c_4_k_cu_main6thrust24THRUST_300001_SM_1000_NS6system6detail10sequential3seqE:
	.zero		1
	.type		_ZN30_INTERNAL_2a94d20c_4_k_cu_main6thrust24THRUST_300001_SM_1000_NS12placeholders2_4E,@object
	.size		_ZN30_INTERNAL_2a94d20c_4_k_cu_main6thrust24THRUST_300001_SM_1000_NS12placeholders2_4E,(_ZN30_INTERNAL_2a94d20c_4_k_cu_main4cuda3std3__45__cpo4cendE - _ZN30_INTERNAL_2a94d20c_4_k_cu_main6thrust24THRUST_300001_SM_1000_NS12placeholders2_4E)
_ZN30_INTERNAL_2a94d20c_4_k_cu_main6thrust24THRUST_300001_SM_1000_NS12placeholders2_4E:
	.zero		1
	.type		_ZN30_INTERNAL_2a94d20c_4_k_cu_main4cuda3std3__45__cpo4cendE,@object
	.size		_ZN30_INTERNAL_2a94d20c_4_k_cu_main4cuda3std3__45__cpo4cendE,(_ZN30_INTERNAL_2a94d20c_4_k_cu_main4cuda3std6ranges3__45__cpo4cendE - _ZN30_INTERNAL_2a94d20c_4_k_cu_main4cuda3std3__45__cpo4cendE)
_ZN30_INTERNAL_2a94d20c_4_k_cu_main4cuda3std3__45__cpo4cendE:
	.zero		1
	.type		_ZN30_INTERNAL_2a94d20c_4_k_cu_main4cuda3std6ranges3__45__cpo4cendE,@object
	.size		_ZN30_INTERNAL_2a94d20c_4_k_cu_main4cuda3std6ranges3__45__cpo4cendE,(_ZN30_INTERNAL_2a94d20c_4_k_cu_main4cuda3std3__420unreachable_sentinelE - _ZN30_INTERNAL_2a94d20c_4_k_cu_main4cuda3std6ranges3__45__cpo4cendE)
_ZN30_INTERNAL_2a94d20c_4_k_cu_main4cuda3std6ranges3__45__cpo4cendE:
	.zero		1
	.type		_ZN30_INTERNAL_2a94d20c_4_k_cu_main4cuda3std3__420unreachable_sentinelE,@object
	.size		_ZN30_INTERNAL_2a94d20c_4_k_cu_main4cuda3std3__420unreachable_sentinelE,(_ZN30_INTERNAL_2a94d20c_4_k_cu_main4cuda3std6ranges3__45__cpo5ssizeE - _ZN30_INTERNAL_2a94d20c_4_k_cu_main4cuda3std3__420unreachable_sentinelE)
_ZN30_INTERNAL_2a94d20c_4_k_cu_main4cuda3std3__420unreachable_sentinelE:
	.zero		1
	.type		_ZN30_INTERNAL_2a94d20c_4_k_cu_main4cuda3std6ranges3__45__cpo5ssizeE,@object
	.size		_ZN30_INTERNAL_2a94d20c_4_k_cu_main4cuda3std6ranges3__45__cpo5ssizeE,(_ZN30_INTERNAL_2a94d20c_4_k_cu_main6thrust24THRUST_300001_SM_1000_NS12placeholders2_8E - _ZN30_INTERNAL_2a94d20c_4_k_cu_main4cuda3std6ranges3__45__cpo5ssizeE)
_ZN30_INTERNAL_2a94d20c_4_k_cu_main4cuda3std6ranges3__45__cpo5ssizeE:
	.zero		1
	.type		_ZN30_INTERNAL_2a94d20c_4_k_cu_main6thrust24THRUST_300001_SM_1000_NS12placeholders2_8E,@object
	.size		_ZN30_INTERNAL_2a94d20c_4_k_cu_main6thrust24THRUST_300001_SM_1000_NS12placeholders2_8E,(_ZN30_INTERNAL_2a94d20c_4_k_cu_main4cuda3std3__45__cpo5crendE - _ZN30_INTERNAL_2a94d20c_4_k_cu_main6thrust24THRUST_300001_SM_1000_NS12placeholders2_8E)
_ZN30_INTERNAL_2a94d20c_4_k_cu_main6thrust24THRUST_300001_SM_1000_NS12placeholders2_8E:
	.zero		1
	.type		_ZN30_INTERNAL_2a94d20c_4_k_cu_main4cuda3std3__45__cpo5crendE,@object
	.size		_ZN30_INTERNAL_2a94d20c_4_k_cu_main4cuda3std3__45__cpo5crendE,(_ZN30_INTERNAL_2a94d20c_4_k_cu_main4cuda3std6ranges3__45__cpo4prevE - _ZN30_INTERNAL_2a94d20c_4_k_cu_main4cuda3std3__45__cpo5crendE)
_ZN30_INTERNAL_2a94d20c_4_k_cu_main4cuda3std3__45__cpo5crendE:
	.zero		1
	.type		_ZN30_INTERNAL_2a94d20c_4_k_cu_main4cuda3std6ranges3__45__cpo4prevE,@object
	.size		_ZN30_INTERNAL_2a94d20c_4_k_cu_main4cuda3std6ranges3__45__cpo4prevE,(_ZN30_INTERNAL_2a94d20c_4_k_cu_main4cuda3std6ranges3__45__cpo9iter_moveE - _ZN30_INTERNAL_2a94d20c_4_k_cu_main4cuda3std6ranges3__45__cpo4prevE)
_ZN30_INTERNAL_2a94d20c_4_k_cu_main4cuda3std6ranges3__45__cpo4prevE:
	.zero		1
	.type		_ZN30_INTERNAL_2a94d20c_4_k_cu_main4cuda3std6ranges3__45__cpo9iter_moveE,@object
	.size		_ZN30_INTERNAL_2a94d20c_4_k_cu_main4cuda3std6ranges3__45__cpo9iter_moveE,(_ZN30_INTERNAL_2a94d20c_4_k_cu_main6thrust24THRUST_300001_SM_1000_NS8cuda_cub10par_nosyncE - _ZN30_INTERNAL_2a94d20c_4_k_cu_main4cuda3std6ranges3__45__cpo9iter_moveE)
_ZN30_INTERNAL_2a94d20c_4_k_cu_main4cuda3std6ranges3__45__cpo9iter_moveE:
	.zero		1
	.type		_ZN30_INTERNAL_2a94d20c_4_k_cu_main6thrust24THRUST_300001_SM_1000_NS8cuda_cub10par_nosyncE,@object
	.size		_ZN30_INTERNAL_2a94d20c_4_k_cu_main6thrust24THRUST_300001_SM_1000_NS8cuda_cub10par_nosyncE,(.L_31 - _ZN30_INTERNAL_2a94d20c_4_k_cu_main6thrust24THRUST_300001_SM_1000_NS8cuda_cub10par_nosyncE)
_ZN30_INTERNAL_2a94d20c_4_k_cu_main6thrust24THRUST_300001_SM_1000_NS8cuda_cub10par_nosyncE:
	.zero		1
.L_31:


//--------------------- .nv.constant0._ZN3cub18CUB_300001_SM_10006detail8for_each13static_kernelINS2_12policy_hub_t12policy_500_tElN6thrust24THRUST_300001_SM_1000_NS8cuda_cub20__uninitialized_copy7functorINS7_20permutation_iteratorINS7_6detail15normal_iteratorINS7_10device_ptrIiEEEENS7_18transform_iteratorIN14repeated_rangeISG_E14repeat_functorENS7_17counting_iteratorIlNS7_11use_defaultESM_SM_EESM_SM_EEEENS7_7pointerIiNS8_3tagESM_SM_EEEEEEvT0_T1_ --------------------------
	.section	.nv.constant0._ZN3cub18CUB_300001_SM_10006detail8for_each13static_kernelINS2_12policy_hub_t12policy_500_tElN6thrust24THRUST_300001_SM_1000_NS8cuda_cub20__uninitialized_copy7functorINS7_20permutation_iteratorINS7_6detail15normal_iteratorINS7_10device_ptrIiEEEENS7_18transform_iteratorIN14repeated_rangeISG_E14repeat_functorENS7_17counting_iteratorIlNS7_11use_defaultESM_SM_EESM_SM_EEEENS7_7pointerIiNS8_3tagESM_SM_EEEEEEvT0_T1_,"a",@progbits
	.sectionflags	@""
	.align	4
.nv.constant0._ZN3cub18CUB_300001_SM_10006detail8for_each13static_kernelINS2_12policy_hub_t12policy_500_tElN6thrust24THRUST_300001_SM_1000_NS8cuda_cub20__uninitialized_copy7functorINS7_20permutation_iteratorINS7_6detail15normal_iteratorINS7_10device_ptrIiEEEENS7_18transform_iteratorIN14repeated_rangeISG_E14repeat_functorENS7_17counting_iteratorIlNS7_11use_defaultESM_SM_EESM_SM_EEEENS7_7pointerIiNS8_3tagESM_SM_EEEEEEvT0_T1_:
	.zero		936


//--------------------- .nv.constant0._ZN3cub18CUB_300001_SM_10006detail8for_each13static_kernelINS2_12policy_hub_t12policy_500_tElN6thrust24THRUST_300001_SM_1000_NS8cuda_cub20__uninitialized_copy7functorINS7_6detail15normal_iteratorINS7_10device_ptrIiEEEENS7_7pointerIiNS8_3tagENS7_11use_defaultESI_EEEEEEvT0_T1_ --------------------------
	.section	.nv.constant0._ZN3cub18CUB_300001_SM_10006detail8for_each13static_kernelINS2_12policy_hub_t12policy_500_tElN6thrust24THRUST_300001_SM_1000_NS8cuda_cub20__uninitialized_copy7functorINS7_6detail15normal_iteratorINS7_10device_ptrIiEEEENS7_7pointerIiNS8_3tagENS7_11use_defaultESI_EEEEEEvT0_T1_,"a",@progbits
	.sectionflags	@""
	.align	4
.nv.constant0._ZN3cub18CUB_300001_SM_10006detail8for_each13static_kernelINS2_12policy_hub_t12policy_500_tElN6thrust24THRUST_300001_SM_1000_NS8cuda_cub20__uninitialized_copy7functorINS7_6detail15normal_iteratorINS7_10device_ptrIiEEEENS7_7pointerIiNS8_3tagENS7_11use_defaultESI_EEEEEEvT0_T1_:
	.zero		920


//--------------------- .nv.constant0._ZN3cub18CUB_300001_SM_10006detail11EmptyKernelIvEEvv --------------------------
	.section	.nv.constant0._ZN3cub18CUB_300001_SM_10006detail11EmptyKernelIvEEvv,"a",@progbits
	.sectionflags	@""
	.align	4
.nv.constant0._ZN3cub18CUB_300001_SM_10006detail11EmptyKernelIvEEvv:
	.zero		896


//--------------------- SYMBOLS --------------------------

	.type		.nv.reservedSmem.offset0,@object
	.size		.nv.reservedSmem.offset0,0x4
